//
// Generated by NVIDIA NVVM Compiler
//
// Compiler Build ID: CL-36424714
// Cuda compilation tools, release 13.0, V13.0.88
// Based on NVVM 20.0.0
//

.version 9.0
.target sm_100
.address_size 64

	// .globl	_Z11copy_unrollPfS_
.global .align 4 .b8 __cudart_i2opi_f[24] = {65, 144, 67, 60, 153, 149, 98, 219, 192, 221, 52, 245, 209, 87, 39, 252, 41, 21, 68, 78, 110, 131, 249, 162};

.visible .entry _Z11copy_unrollPfS_(
	.param .u64 .ptr .align 1 _Z11copy_unrollPfS__param_0,
	.param .u64 .ptr .align 1 _Z11copy_unrollPfS__param_1
)
{
	.local .align 4 .b8 	__local_depot0[28];
	.reg .b64 	%SP;
	.reg .b64 	%SPL;
	.reg .pred 	%p<38>;
	.reg .b32 	%r<153>;
	.reg .b32 	%f<104>;
	.reg .b64 	%rd<118>;
	.reg .b64 	%fd<5>;

	mov.u64 	%SPL, __local_depot0;
	ld.param.u64 	%rd31, [_Z11copy_unrollPfS__param_0];
	ld.param.u64 	%rd32, [_Z11copy_unrollPfS__param_1];
	cvta.to.global.u64 	%rd1, %rd32;
	cvta.to.global.u64 	%rd2, %rd31;
	add.u64 	%rd3, %SPL, 0;
	add.u64 	%rd4, %SPL, 0;
	mov.u32 	%r57, %ctaid.y;
	mov.u32 	%r58, %ntid.x;
	mov.u32 	%r59, %tid.x;
	mad.lo.s32 	%r1, %r57, %r58, %r59;
	mov.b32 	%r136, 0;
	mov.u64 	%rd95, __cudart_i2opi_f;
$L__BB0_1:
	shl.b32 	%r60, %r136, 20;
	add.s32 	%r3, %r60, %r1;
	mul.wide.u32 	%rd35, %r3, 4;
	add.s64 	%rd36, %rd2, %rd35;
	ld.global.f32 	%f15, [%rd36];
	add.f32 	%f16, %f15, 0f00000000;
	add.f32 	%f17, %f16, 0f3F800000;
	add.f32 	%f18, %f17, 0f3FB504F3;
	add.f32 	%f19, %f18, 0f3FDDB3D7;
	add.f32 	%f20, %f19, 0f40000000;
	add.f32 	%f21, %f20, 0f400F1BBD;
	add.f32 	%f22, %f21, 0f401CC471;
	add.f32 	%f23, %f22, 0f402953FD;
	add.f32 	%f24, %f23, 0f403504F3;
	add.f32 	%f1, %f24, 0f40400000;
	abs.f32 	%f2, %f1;
	setp.ltu.f32 	%p4, %f2, 0f47CE4780;
	@%p4 bra 	$L__BB0_8;
	setp.eq.f32 	%p5, %f2, 0f7F800000;
	@%p5 bra 	$L__BB0_5;
	mov.b32 	%r62, %f1;
	shl.b32 	%r63, %r62, 8;
	or.b32  	%r4, %r63, -2147483648;
	mov.b64 	%rd108, 0;
	mov.b32 	%r137, 0;
	mov.u64 	%rd106, %rd95;
	mov.u64 	%rd107, %rd4;
$L__BB0_4:
	.pragma "nounroll";
	ld.global.nc.u32 	%r64, [%rd106];
	mad.wide.u32 	%rd39, %r64, %r4, %rd108;
	shr.u64 	%rd108, %rd39, 32;
	st.local.u32 	[%rd107], %rd39;
	add.s32 	%r137, %r137, 1;
	add.s64 	%rd107, %rd107, 4;
	add.s64 	%rd106, %rd106, 4;
	setp.ne.s32 	%p6, %r137, 6;
	@%p6 bra 	$L__BB0_4;
$L__BB0_5:
	setp.eq.f32 	%p7, %f2, 0f7F800000;
	@%p7 bra 	$L__BB0_8;
	mov.b32 	%r66, %f1;
	shl.b32 	%r67, %r66, 8;
	or.b32  	%r7, %r67, -2147483648;
	mov.b64 	%rd109, 0;
	mov.b32 	%r138, 0;
$L__BB0_7:
	.pragma "nounroll";
	mul.wide.u32 	%rd41, %r138, 4;
	mov.u64 	%rd42, __cudart_i2opi_f;
	add.s64 	%rd43, %rd42, %rd41;
	ld.global.nc.u32 	%r68, [%rd43];
	mad.wide.u32 	%rd44, %r68, %r7, %rd109;
	shr.u64 	%rd109, %rd44, 32;
	add.s64 	%rd45, %rd3, %rd41;
	st.local.u32 	[%rd45], %rd44;
	add.s32 	%r138, %r138, 1;
	setp.eq.s32 	%p8, %r138, 6;
	@%p8 bra 	$L__BB0_8;
	bra.uni 	$L__BB0_7;
$L__BB0_8:
	add.f32 	%f25, %f1, 0f404A62C2;
	add.f32 	%f26, %f25, 0f40544395;
	add.f32 	%f27, %f26, 0f405DB3D7;
	add.f32 	%f28, %f27, 0f4066C15A;
	add.f32 	%f29, %f28, 0f406F7751;
	add.f32 	%f30, %f29, 0f4077DEF6;
	add.f32 	%f31, %f30, 0f40800000;
	add.f32 	%f32, %f31, 0f4083F07B;
	add.f32 	%f33, %f32, 0f4087C3B6;
	add.f32 	%f3, %f33, 0f408B7C1A;
	abs.f32 	%f34, %f3;
	setp.ltu.f32 	%p9, %f34, 0f47CE4780;
	setp.eq.f32 	%p10, %f34, 0f7F800000;
	or.pred  	%p1, %p9, %p10;
	@%p1 bra 	$L__BB0_11;
	mov.b32 	%r70, %f3;
	shl.b32 	%r71, %r70, 8;
	or.b32  	%r10, %r71, -2147483648;
	mov.b64 	%rd110, 0;
	mov.b32 	%r139, 0;
$L__BB0_10:
	.pragma "nounroll";
	mul.wide.u32 	%rd47, %r139, 4;
	mov.u64 	%rd48, __cudart_i2opi_f;
	add.s64 	%rd49, %rd48, %rd47;
	ld.global.nc.u32 	%r72, [%rd49];
	mad.wide.u32 	%rd50, %r72, %r10, %rd110;
	shr.u64 	%rd110, %rd50, 32;
	add.s64 	%rd51, %rd4, %rd47;
	st.local.u32 	[%rd51], %rd50;
	add.s32 	%r139, %r139, 1;
	setp.ne.s32 	%p11, %r139, 6;
	@%p11 bra 	$L__BB0_10;
$L__BB0_11:
	@%p1 bra 	$L__BB0_14;
	mov.b32 	%r74, %f3;
	shl.b32 	%r75, %r74, 8;
	or.b32  	%r13, %r75, -2147483648;
	mov.b64 	%rd111, 0;
	mov.b32 	%r140, 0;
$L__BB0_13:
	.pragma "nounroll";
	mul.wide.u32 	%rd53, %r140, 4;
	mov.u64 	%rd54, __cudart_i2opi_f;
	add.s64 	%rd55, %rd54, %rd53;
	ld.global.nc.u32 	%r76, [%rd55];
	mad.wide.u32 	%rd56, %r76, %r13, %rd111;
	shr.u64 	%rd111, %rd56, 32;
	add.s64 	%rd57, %rd3, %rd53;
	st.local.u32 	[%rd57], %rd56;
	add.s32 	%r140, %r140, 1;
	setp.ne.s32 	%p12, %r140, 6;
	@%p12 bra 	$L__BB0_13;
$L__BB0_14:
	add.f32 	%f35, %f3, 0f408F1BBD;
	add.f32 	%f36, %f35, 0f4092A476;
	add.f32 	%f37, %f36, 0f409617E3;
	add.f32 	%f38, %f37, 0f40997774;
	add.f32 	%f39, %f38, 0f409CC471;
	add.f32 	%f40, %f39, 0f40A00000;
	add.f32 	%f41, %f40, 0f40A32B2B;
	add.f32 	%f42, %f41, 0f40A646E1;
	add.f32 	%f43, %f42, 0f40A953FD;
	add.f32 	%f4, %f43, 0f40AC5345;
	abs.f32 	%f44, %f4;
	setp.ltu.f32 	%p13, %f44, 0f47CE4780;
	setp.eq.f32 	%p14, %f44, 0f7F800000;
	or.pred  	%p2, %p13, %p14;
	@%p2 bra 	$L__BB0_17;
	mov.b32 	%r78, %f4;
	shl.b32 	%r79, %r78, 8;
	or.b32  	%r16, %r79, -2147483648;
	mov.b64 	%rd112, 0;
	mov.b32 	%r141, 0;
$L__BB0_16:
	.pragma "nounroll";
	mul.wide.u32 	%rd59, %r141, 4;
	mov.u64 	%rd60, __cudart_i2opi_f;
	add.s64 	%rd61, %rd60, %rd59;
	ld.global.nc.u32 	%r80, [%rd61];
	mad.wide.u32 	%rd62, %r80, %r16, %rd112;
	shr.u64 	%rd112, %rd62, 32;
	add.s64 	%rd63, %rd4, %rd59;
	st.local.u32 	[%rd63], %rd62;
	add.s32 	%r141, %r141, 1;
	setp.ne.s32 	%p15, %r141, 6;
	@%p15 bra 	$L__BB0_16;
$L__BB0_17:
	@%p2 bra 	$L__BB0_20;
	mov.b32 	%r82, %f4;
	shl.b32 	%r83, %r82, 8;
	or.b32  	%r19, %r83, -2147483648;
	mov.b64 	%rd113, 0;
	mov.b32 	%r142, 0;
$L__BB0_19:
	.pragma "nounroll";
	mul.wide.u32 	%rd65, %r142, 4;
	mov.u64 	%rd66, __cudart_i2opi_f;
	add.s64 	%rd67, %rd66, %rd65;
	ld.global.nc.u32 	%r84, [%rd67];
	mad.wide.u32 	%rd68, %r84, %r19, %rd113;
	shr.u64 	%rd113, %rd68, 32;
	add.s64 	%rd69, %rd3, %rd65;
	st.local.u32 	[%rd69], %rd68;
	add.s32 	%r142, %r142, 1;
	setp.ne.s32 	%p16, %r142, 6;
	@%p16 bra 	$L__BB0_19;
$L__BB0_20:
	add.f32 	%f45, %f4, 0f40AF456F;
	add.f32 	%f46, %f45, 0f40B22B20;
	add.f32 	%f47, %f46, 0f40B504F3;
	add.f32 	%f48, %f47, 0f40B7D375;
	add.f32 	%f49, %f48, 0f40BA9728;
	add.f32 	%f50, %f49, 0f40BD5087;
	add.f32 	%f51, %f50, 0f40C00000;
	add.f32 	%f52, %f51, 0f40C2A5FE;
	add.f32 	%f53, %f52, 0f40C542E1;
	add.f32 	%f5, %f53, 0f40C7D706;
	abs.f32 	%f54, %f5;
	setp.ltu.f32 	%p17, %f54, 0f47CE4780;
	setp.eq.f32 	%p18, %f54, 0f7F800000;
	or.pred  	%p3, %p17, %p18;
	@%p3 bra 	$L__BB0_23;
	mov.b32 	%r86, %f5;
	shl.b32 	%r87, %r86, 8;
	or.b32  	%r22, %r87, -2147483648;
	mov.b64 	%rd114, 0;
	mov.b32 	%r143, 0;
$L__BB0_22:
	.pragma "nounroll";
	mul.wide.u32 	%rd71, %r143, 4;
	mov.u64 	%rd72, __cudart_i2opi_f;
	add.s64 	%rd73, %rd72, %rd71;
	ld.global.nc.u32 	%r88, [%rd73];
	mad.wide.u32 	%rd74, %r88, %r22, %rd114;
	shr.u64 	%rd114, %rd74, 32;
	add.s64 	%rd75, %rd4, %rd71;
	st.local.u32 	[%rd75], %rd74;
	add.s32 	%r143, %r143, 1;
	setp.ne.s32 	%p19, %r143, 6;
	@%p19 bra 	$L__BB0_22;
$L__BB0_23:
	@%p3 bra 	$L__BB0_26;
	mov.b32 	%r90, %f5;
	shl.b32 	%r91, %r90, 8;
	or.b32  	%r25, %r91, -2147483648;
	mov.b64 	%rd115, 0;
	mov.b32 	%r144, 0;
$L__BB0_25:
	.pragma "nounroll";
	mul.wide.u32 	%rd77, %r144, 4;
	mov.u64 	%rd78, __cudart_i2opi_f;
	add.s64 	%rd79, %rd78, %rd77;
	ld.global.nc.u32 	%r92, [%rd79];
	mad.wide.u32 	%rd80, %r92, %r25, %rd115;
	shr.u64 	%rd115, %rd80, 32;
	add.s64 	%rd81, %rd3, %rd77;
	st.local.u32 	[%rd81], %rd80;
	add.s32 	%r144, %r144, 1;
	setp.ne.s32 	%p20, %r144, 6;
	@%p20 bra 	$L__BB0_25;
$L__BB0_26:
	add.f32 	%f55, %f5, 0f40CA62C2;
	add.f32 	%f56, %f55, 0f40CCE665;
	add.f32 	%f57, %f56, 0f40CF623A;
	add.f32 	%f58, %f57, 0f40D1D689;
	add.f32 	%f59, %f58, 0f40D44395;
	add.f32 	%f60, %f59, 0f40D6A99B;
	add.f32 	%f61, %f60, 0f40D908D9;
	add.f32 	%f62, %f61, 0f40DB6186;
	add.f32 	%f63, %f62, 0f40DDB3D7;
	add.f32 	%f6, %f63, 0f40E00000;
	mul.f32 	%f64, %f6, 0f3F22F983;
	cvt.rni.s32.f32 	%r152, %f64;
	cvt.rn.f32.s32 	%f65, %r152;
	fma.rn.f32 	%f66, %f65, 0fBFC90FDA, %f6;
	fma.rn.f32 	%f67, %f65, 0fB3A22168, %f66;
	fma.rn.f32 	%f103, %f65, 0fA7C234C5, %f67;
	abs.f32 	%f8, %f6;
	setp.ltu.f32 	%p21, %f8, 0f47CE4780;
	mov.u32 	%r148, %r152;
	mov.f32 	%f102, %f103;
	@%p21 bra 	$L__BB0_34;
	setp.eq.f32 	%p22, %f8, 0f7F800000;
	@%p22 bra 	$L__BB0_33;
	mov.b32 	%r29, %f6;
	shl.b32 	%r94, %r29, 8;
	or.b32  	%r30, %r94, -2147483648;
	mov.b64 	%rd116, 0;
	mov.b32 	%r145, 0;
$L__BB0_29:
	.pragma "nounroll";
	mul.wide.u32 	%rd83, %r145, 4;
	mov.u64 	%rd84, __cudart_i2opi_f;
	add.s64 	%rd85, %rd84, %rd83;
	ld.global.nc.u32 	%r95, [%rd85];
	mad.wide.u32 	%rd86, %r95, %r30, %rd116;
	shr.u64 	%rd116, %rd86, 32;
	add.s64 	%rd87, %rd4, %rd83;
	st.local.u32 	[%rd87], %rd86;
	add.s32 	%r145, %r145, 1;
	setp.ne.s32 	%p23, %r145, 6;
	@%p23 bra 	$L__BB0_29;
	shr.u32 	%r96, %r29, 23;
	st.local.u32 	[%rd4+24], %rd116;
	and.b32  	%r33, %r96, 31;
	and.b32  	%r97, %r96, 224;
	add.s32 	%r98, %r97, -128;
	shr.u32 	%r99, %r98, 5;
	mul.wide.u32 	%rd88, %r99, 4;
	sub.s64 	%rd27, %rd4, %rd88;
	ld.local.u32 	%r146, [%rd27+24];
	ld.local.u32 	%r147, [%rd27+20];
	setp.eq.s32 	%p24, %r33, 0;
	@%p24 bra 	$L__BB0_32;
	shf.l.wrap.b32 	%r146, %r147, %r146, %r33;
	ld.local.u32 	%r100, [%rd27+16];
	shf.l.wrap.b32 	%r147, %r100, %r147, %r33;
$L__BB0_32:
	shr.u32 	%r101, %r146, 30;
	shf.l.wrap.b32 	%r102, %r147, %r146, 2;
	shl.b32 	%r103, %r147, 2;
	shr.u32 	%r104, %r102, 31;
	add.s32 	%r105, %r104, %r101;
	neg.s32 	%r106, %r105;
	setp.lt.s32 	%p25, %r29, 0;
	selp.b32 	%r148, %r106, %r105, %p25;
	xor.b32  	%r107, %r102, %r29;
	shr.s32 	%r108, %r102, 31;
	xor.b32  	%r109, %r108, %r102;
	xor.b32  	%r110, %r108, %r103;
	cvt.u64.u32 	%rd89, %r109;
	shl.b64 	%rd90, %rd89, 32;
	cvt.u64.u32 	%rd91, %r110;
	or.b64  	%rd92, %rd90, %rd91;
	cvt.rn.f64.s64 	%fd1, %rd92;
	mul.f64 	%fd2, %fd1, 0d3BF921FB54442D19;
	cvt.rn.f32.f64 	%f68, %fd2;
	neg.f32 	%f69, %f68;
	setp.lt.s32 	%p26, %r107, 0;
	selp.f32 	%f102, %f69, %f68, %p26;
	bra.uni 	$L__BB0_34;
$L__BB0_33:
	mov.f32 	%f70, 0f00000000;
	mul.rn.f32 	%f102, %f6, %f70;
	mov.b32 	%r148, 0;
$L__BB0_34:
	setp.ltu.f32 	%p27, %f8, 0f47CE4780;
	@%p27 bra 	$L__BB0_42;
	setp.eq.f32 	%p28, %f8, 0f7F800000;
	@%p28 bra 	$L__BB0_41;
	mov.b32 	%r42, %f6;
	shl.b32 	%r113, %r42, 8;
	or.b32  	%r43, %r113, -2147483648;
	mov.b64 	%rd117, 0;
	mov.b32 	%r149, 0;
$L__BB0_37:
	.pragma "nounroll";
	mul.wide.u32 	%rd94, %r149, 4;
	add.s64 	%rd96, %rd95, %rd94;
	ld.global.nc.u32 	%r114, [%rd96];
	mad.wide.u32 	%rd97, %r114, %r43, %rd117;
	shr.u64 	%rd117, %rd97, 32;
	add.s64 	%rd98, %rd3, %rd94;
	st.local.u32 	[%rd98], %rd97;
	add.s32 	%r149, %r149, 1;
	setp.ne.s32 	%p29, %r149, 6;
	@%p29 bra 	$L__BB0_37;
	shr.u32 	%r115, %r42, 23;
	st.local.u32 	[%rd3+24], %rd117;
	and.b32  	%r46, %r115, 31;
	and.b32  	%r116, %r115, 224;
	add.s32 	%r117, %r116, -128;
	shr.u32 	%r118, %r117, 5;
	mul.wide.u32 	%rd99, %r118, 4;
	sub.s64 	%rd30, %rd3, %rd99;
	ld.local.u32 	%r150, [%rd30+24];
	ld.local.u32 	%r151, [%rd30+20];
	setp.eq.s32 	%p30, %r46, 0;
	@%p30 bra 	$L__BB0_40;
	shf.l.wrap.b32 	%r150, %r151, %r150, %r46;
	ld.local.u32 	%r119, [%rd30+16];
	shf.l.wrap.b32 	%r151, %r119, %r151, %r46;
$L__BB0_40:
	shr.u32 	%r120, %r150, 30;
	shf.l.wrap.b32 	%r121, %r151, %r150, 2;
	shl.b32 	%r122, %r151, 2;
	shr.u32 	%r123, %r121, 31;
	add.s32 	%r124, %r123, %r120;
	neg.s32 	%r125, %r124;
	setp.lt.s32 	%p31, %r42, 0;
	selp.b32 	%r152, %r125, %r124, %p31;
	xor.b32  	%r126, %r121, %r42;
	shr.s32 	%r127, %r121, 31;
	xor.b32  	%r128, %r127, %r121;
	xor.b32  	%r129, %r127, %r122;
	cvt.u64.u32 	%rd100, %r128;
	shl.b64 	%rd101, %rd100, 32;
	cvt.u64.u32 	%rd102, %r129;
	or.b64  	%rd103, %rd101, %rd102;
	cvt.rn.f64.s64 	%fd3, %rd103;
	mul.f64 	%fd4, %fd3, 0d3BF921FB54442D19;
	cvt.rn.f32.f64 	%f71, %fd4;
	neg.f32 	%f72, %f71;
	setp.lt.s32 	%p32, %r126, 0;
	selp.f32 	%f103, %f72, %f71, %p32;
	bra.uni 	$L__BB0_42;
$L__BB0_41:
	mov.f32 	%f73, 0f00000000;
	mul.rn.f32 	%f103, %f6, %f73;
	mov.b32 	%r152, 0;
$L__BB0_42:
	sqrt.rn.f32 	%f74, %f8;
	mul.rn.f32 	%f75, %f102, %f102;
	and.b32  	%r131, %r148, 1;
	setp.eq.b32 	%p33, %r131, 1;
	selp.f32 	%f76, 0f3F800000, %f102, %p33;
	fma.rn.f32 	%f77, %f75, %f76, 0f00000000;
	fma.rn.f32 	%f78, %f75, 0f37CBAC00, 0fBAB607ED;
	selp.f32 	%f79, %f78, 0fB94D4153, %p33;
	selp.f32 	%f80, 0f3D2AAABB, 0f3C0885E4, %p33;
	fma.rn.f32 	%f81, %f79, %f75, %f80;
	selp.f32 	%f82, 0fBEFFFFFF, 0fBE2AAAA8, %p33;
	fma.rn.f32 	%f83, %f81, %f75, %f82;
	fma.rn.f32 	%f84, %f83, %f77, %f76;
	and.b32  	%r132, %r148, 2;
	setp.eq.s32 	%p34, %r132, 0;
	mov.f32 	%f85, 0f00000000;
	sub.f32 	%f86, %f85, %f84;
	selp.f32 	%f87, %f84, %f86, %p34;
	add.f32 	%f88, %f74, %f87;
	add.s32 	%r133, %r152, 1;
	mul.rn.f32 	%f89, %f103, %f103;
	and.b32  	%r134, %r152, 1;
	setp.eq.b32 	%p35, %r134, 1;
	selp.f32 	%f90, %f103, 0f3F800000, %p35;
	fma.rn.f32 	%f91, %f89, %f90, 0f00000000;
	fma.rn.f32 	%f92, %f89, 0f37CBAC00, 0fBAB607ED;
	selp.f32 	%f93, 0fB94D4153, %f92, %p35;
	selp.f32 	%f94, 0f3C0885E4, 0f3D2AAABB, %p35;
	fma.rn.f32 	%f95, %f93, %f89, %f94;
	selp.f32 	%f96, 0fBE2AAAA8, 0fBEFFFFFF, %p35;
	fma.rn.f32 	%f97, %f95, %f89, %f96;
	fma.rn.f32 	%f98, %f97, %f91, %f90;
	and.b32  	%r135, %r133, 2;
	setp.eq.s32 	%p36, %r135, 0;
	sub.f32 	%f99, %f85, %f98;
	selp.f32 	%f100, %f98, %f99, %p36;
	add.f32 	%f101, %f88, %f100;
	add.s64 	%rd105, %rd1, %rd35;
	st.global.f32 	[%rd105], %f101;
	add.s32 	%r136, %r136, 1;
	setp.ne.s32 	%p37, %r136, 512;
	@%p37 bra 	$L__BB0_1;
	ret;

}


// ===== COMPILED SASS (sm_100) =====

	.target	sm_100

	.elftype	@"ET_EXEC"


//--------------------- .note.nv.tkinfo           --------------------------
	.section	.note.nv.tkinfo,"",@"SHT_NOTE"
	.sectionflags	@"SHF_NOTE_NV_TKINFO"
	.tkinfo
        /*0018*/ 	.word	0x00000002
        /*0030*/ 	.string	""
        /*0030*/ 	.string	"ptxas"
        /*0030*/ 	.string	"Cuda compilation tools, release 13.0, V13.0.88"
        /*0030*/ 	.string	"Build cuda_13.0.r13.0/compiler.36424714_0"
        /*0030*/ 	.string	"-arch sm_100 -m 64 "



//--------------------- .note.nv.cuinfo           --------------------------
	.section	.note.nv.cuinfo,"",@"SHT_NOTE"
	.sectionflags	@"SHF_NOTE_NV_CUINFO"
        /*0018*/ 	.short	0x0002
        /*001a*/ 	.short	0x0064
        /*001c*/ 	.short	0x0082
	.zero		2


//--------------------- .nv.info                  --------------------------
	.section	.nv.info,"",@"SHT_CUDA_INFO"
	.align	4


	//----- nvinfo : EIATTR_REGCOUNT
	.align		4
        /*0000*/ 	.byte	0x04, 0x2f
        /*0002*/ 	.short	(.L_2 - .L_1)
	.align		4
.L_1:
        /*0004*/ 	.word	index@(_Z11copy_unrollPfS_)
        /*0008*/ 	.word	0x0000001e


	//----- nvinfo : EIATTR_FRAME_SIZE
	.align		4
.L_2:
        /*000c*/ 	.byte	0x04, 0x11
        /*000e*/ 	.short	(.L_4 - .L_3)
	.align		4
.L_3:
        /*0010*/ 	.word	index@($__internal_0_$__cuda_sm20_sqrt_rn_f32_slowpath)
        /*0014*/ 	.word	0x00000000


	//----- nvinfo : EIATTR_FRAME_SIZE
	.align		4
.L_4:
        /*0018*/ 	.byte	0x04, 0x11
        /*001a*/ 	.short	(.L_6 - .L_5)
	.align		4
.L_5:
        /*001c*/ 	.word	index@(_Z11copy_unrollPfS_)
        /*0020*/ 	.word	0x00000000


	//----- nvinfo : EIATTR_MIN_STACK_SIZE
	.align		4
.L_6:
        /*0024*/ 	.byte	0x04, 0x12
        /*0026*/ 	.short	(.L_8 - .L_7)
	.align		4
.L_7:
        /*0028*/ 	.word	index@(_Z11copy_unrollPfS_)
        /*002c*/ 	.word	0x00000000
.L_8:


//--------------------- .nv.compat                --------------------------
	.section	.nv.compat,"",@"SHT_CUDA_COMPAT_INFO"
	.align	4
        /*0000*/ 	.byte	0x02, 0x09, 0x00, 0x00, 0x02, 0x02, 0x01, 0x00, 0x02, 0x05, 0x05, 0x00, 0x03, 0x07, 0x01, 0x01
        /*0010*/ 	.byte	0x02, 0x03, 0x00, 0x00, 0x02, 0x06, 0x01, 0x00, 0x04, 0x0b, 0x08, 0x00, 0x01, 0x00, 0x00, 0x00
        /*0020*/ 	.byte	0x00, 0x00, 0x00, 0x00


//--------------------- .nv.info._Z11copy_unrollPfS_ --------------------------
	.section	.nv.info._Z11copy_unrollPfS_,"",@"SHT_CUDA_INFO"
	.sectionflags	@""
	.align	4


	//----- nvinfo : EIATTR_CUDA_API_VERSION
	.align		4
        /*0000*/ 	.byte	0x04, 0x37
        /*0002*/ 	.short	(.L_10 - .L_9)
.L_9:
        /*0004*/ 	.word	0x00000082


	//----- nvinfo : EIATTR_KPARAM_INFO
	.align		4
.L_10:
        /*0008*/ 	.byte	0x04, 0x17
        /*000a*/ 	.short	(.L_12 - .L_11)
.L_11:
        /*000c*/ 	.word	0x00000000
        /*0010*/ 	.short	0x0001
        /*0012*/ 	.short	0x0008
        /*0014*/ 	.byte	0x00, 0xf5, 0x21, 0x00


	//----- nvinfo : EIATTR_KPARAM_INFO
	.align		4
.L_12:
        /*0018*/ 	.byte	0x04, 0x17
        /*001a*/ 	.short	(.L_14 - .L_13)
.L_13:
        /*001c*/ 	.word	0x00000000
        /*0020*/ 	.short	0x0000
        /*0022*/ 	.short	0x0000
        /*0024*/ 	.byte	0x00, 0xf5, 0x21, 0x00


	//----- nvinfo : EIATTR_SPARSE_MMA_MASK
	.align		4
.L_14:
        /*0028*/ 	.byte	0x03, 0x50
        /*002a*/ 	.short	0x0000


	//----- nvinfo : EIATTR_MAXREG_COUNT
	.align		4
        /*002c*/ 	.byte	0x03, 0x1b
        /*002e*/ 	.short	0x00ff


	//----- nvinfo : EIATTR_MERCURY_ISA_VERSION
	.align		4
        /*0030*/ 	.byte	0x03, 0x5f
        /*0032*/ 	.short	0x0101


	//----- nvinfo : EIATTR_VRC_CTA_INIT_COUNT
	.align		4
        /*0034*/ 	.byte	0x02, 0x4a
	.zero		1
	.zero		1


	//----- nvinfo : EIATTR_EXIT_INSTR_OFFSETS
	.align		4
        /*0038*/ 	.byte	0x04, 0x1c
        /*003a*/ 	.short	(.L_16 - .L_15)


	//   ....[0]....
.L_15:
        /*003c*/ 	.word	0x00002380


	//----- nvinfo : EIATTR_CRS_STACK_SIZE
	.align		4
.L_16:
        /*0040*/ 	.byte	0x04, 0x1e
        /*0042*/ 	.short	(.L_18 - .L_17)
.L_17:
        /*0044*/ 	.word	0x00000000


	//----- nvinfo : EIATTR_CBANK_PARAM_SIZE
	.align		4
.L_18:
        /*0048*/ 	.byte	0x03, 0x19
        /*004a*/ 	.short	0x0010


	//----- nvinfo : EIATTR_PARAM_CBANK
	.align		4
        /*004c*/ 	.byte	0x04, 0x0a
        /*004e*/ 	.short	(.L_20 - .L_19)
	.align		4
.L_19:
        /*0050*/ 	.word	index@(.nv.constant0._Z11copy_unrollPfS_)
        /*0054*/ 	.short	0x0380
        /*0056*/ 	.short	0x0010


	//----- nvinfo : EIATTR_SW_WAR
	.align		4
.L_20:
        /*0058*/ 	.byte	0x04, 0x36
        /*005a*/ 	.short	(.L_22 - .L_21)
.L_21:
        /*005c*/ 	.word	0x00000008
.L_22:


//--------------------- .nv.callgraph             --------------------------
	.section	.nv.callgraph,"",@"SHT_CUDA_CALLGRAPH"
	.align	4
	.sectionentsize	8
	.align		4
        /*0000*/ 	.word	0x00000000
	.align		4
        /*0004*/ 	.word	0xffffffff
	.align		4
        /*0008*/ 	.word	0x00000000
	.align		4
        /*000c*/ 	.word	0xfffffffe
	.align		4
        /*0010*/ 	.word	0x00000000
	.align		4
        /*0014*/ 	.word	0xfffffffd
	.align		4
        /*0018*/ 	.word	0x00000000
	.align		4
        /*001c*/ 	.word	0xfffffffc


//--------------------- .nv.constant4             --------------------------
	.section	.nv.constant4,"a",@progbits
	.align	8
	.align		8
.nv.constant4:
        /*0000*/ 	.dword	__cudart_i2opi_f


//--------------------- .text._Z11copy_unrollPfS_ --------------------------
	.section	.text._Z11copy_unrollPfS_,"ax",@progbits
	.align	128
        .global         _Z11copy_unrollPfS_
        .type           _Z11copy_unrollPfS_,@function
        .size           _Z11copy_unrollPfS_,(.L_x_40 - _Z11copy_unrollPfS_)
        .other          _Z11copy_unrollPfS_,@"STO_CUDA_ENTRY STV_DEFAULT"
_Z11copy_unrollPfS_:
.text._Z11copy_unrollPfS_:
[----:B------:R-:W-:Y:S01]  /*0000*/  LDC R1, c[0x0][0x37c] ;  /* 0x0000df00ff017b82 */ /* 0x000fe20000000800 */
[----:B------:R-:W0:Y:S07]  /*0010*/  S2R R2, SR_TID.X ;  /* 0x0000000000027919 */ /* 0x000e2e0000002100 */
[----:B------:R-:W0:Y:S01]  /*0020*/  S2UR UR4, SR_CTAID.Y ;  /* 0x00000000000479c3 */ /* 0x000e220000002600 */
[----:B------:R-:W-:Y:S01]  /*0030*/  IMAD.MOV.U32 R0, RZ, RZ, RZ ;  /* 0x000000ffff007224 */ /* 0x000fe200078e00ff */
[----:B------:R-:W1:Y:S06]  /*0040*/  LDCU.64 UR6, c[0x0][0x358] ;  /* 0x00006b00ff0677ac */ /* 0x000e6c0008000a00 */
[----:B------:R-:W0:Y:S02]  /*0050*/  LDC R3, c[0x0][0x360] ;  /* 0x0000d800ff037b82 */ /* 0x000e240000000800 */
[----:B01----:R-:W-:-:S07]  /*0060*/  IMAD R3, R3, UR4, R2 ;  /* 0x0000000403037c24 */ /* 0x003fce000f8e0202 */
.L_x_37:
[----:B0-----:R-:W0:Y:S01]  /*0070*/  LDC.64 R10, c[0x0][0x380] ;  /* 0x0000e000ff0a7b82 */ /* 0x001e220000000a00 */
[----:B------:R-:W-:-:S04]  /*0080*/  IMAD R2, R0, 0x100000, R3 ;  /* 0x0010000000027824 */ /* 0x000fc800078e0203 */
[----:B0-----:R-:W-:-:S06]  /*0090*/  IMAD.WIDE.U32 R10, R2, 0x4, R10 ;  /* 0x00000004020a7825 */ /* 0x001fcc00078e000a */
[----:B------:R-:W2:Y:S01]  /*00a0*/  LDG.E R10, desc[UR6][R10.64] ;  /* 0x000000060a0a7981 */ /* 0x000ea2000c1e1900 */
[----:B------:R-:W-:Y:S01]  /*00b0*/  BSSY.RECONVERGENT B0, `(.L_x_0) ;  /* 0x000004b000007945 */ /* 0x000fe20003800200 */
[----:B--2---:R-:W-:-:S04]  /*00c0*/  FADD R12, RZ, R10 ;  /* 0x0000000aff0c7221 */ /* 0x004fc80000000000 */
[----:B------:R-:W-:-:S04]  /*00d0*/  FADD R12, R12, 1 ;  /* 0x3f8000000c0c7421 */ /* 0x000fc80000000000 */
[----:B------:R-:W-:-:S04]  /*00e0*/  FADD R12, R12, 1.4142135381698608398 ;  /* 0x3fb504f30c0c7421 */ /* 0x000fc80000000000 */
[----:B------:R-:W-:-:S04]  /*00f0*/  FADD R12, R12, 1.732050776481628418 ;  /* 0x3fddb3d70c0c7421 */ /* 0x000fc80000000000 */
[----:B------:R-:W-:-:S04]  /*0100*/  FADD R12, R12, 2 ;  /* 0x400000000c0c7421 */ /* 0x000fc80000000000 */
[----:B------:R-:W-:-:S04]  /*0110*/  FADD R12, R12, 2.2360680103302001953 ;  /* 0x400f1bbd0c0c7421 */ /* 0x000fc80000000000 */
[----:B------:R-:W-:-:S04]  /*0120*/  FADD R12, R12, 2.4494898319244384766 ;  /* 0x401cc4710c0c7421 */ /* 0x000fc80000000000 */
[----:B------:R-:W-:-:S04]  /*0130*/  FADD R12, R12, 2.6457512378692626953 ;  /* 0x402953fd0c0c7421 */ /* 0x000fc80000000000 */
[----:B------:R-:W-:-:S04]  /*0140*/  FADD R12, R12, 2.8284270763397216797 ;  /* 0x403504f30c0c7421 */ /* 0x000fc80000000000 */
[----:B------:R-:W-:-:S05]  /*0150*/  FADD R14, R12, 3 ;  /* 0x404000000c0e7421 */ /* 0x000fca0000000000 */
[----:B------:R-:W-:-:S13]  /*0160*/  FSETP.GE.AND P0, PT, |R14|, 105615, PT ;  /* 0x47ce47800e00780b */ /* 0x000fda0003f06200 */
[----:B------:R-:W-:Y:S05]  /*0170*/  @!P0 BRA `(.L_x_1) ;  /* 0x0000000000f88947 */ /* 0x000fea0003800000 */
[----:B------:R-:W-:-:S13]  /*0180*/  FSETP.NEU.AND P0, PT, |R14|, +INF , PT ;  /* 0x7f8000000e00780b */ /* 0x000fda0003f0d200 */
[----:B------:R-:W-:Y:S05]  /*0190*/  @!P0 BRA `(.L_x_1) ;  /* 0x0000000000f08947 */ /* 0x000fea0003800000 */
[----:B------:R-:W-:Y:S02]  /*01a0*/  IMAD.SHL.U32 R10, R14, 0x100, RZ ;  /* 0x000001000e0a7824 */ /* 0x000fe400078e00ff */
[----:B------:R-:W-:Y:S02]  /*01b0*/  HFMA2 R15, -RZ, RZ, 0, 0 ;  /* 0x00000000ff0f7431 */ /* 0x000fe400000001ff */
[----:B------:R-:W-:Y:S01]  /*01c0*/  IMAD.MOV.U32 R16, RZ, RZ, RZ ;  /* 0x000000ffff107224 */ /* 0x000fe200078e00ff */
[----:B------:R-:W0:Y:S01]  /*01d0*/  LDCU.64 UR8, c[0x4][URZ] ;  /* 0x01000000ff0877ac */ /* 0x000e220008000a00 */
[----:B------:R-:W-:Y:S01]  /*01e0*/  LOP3.LUT R17, R10, 0x80000000, RZ, 0xfc, !PT ;  /* 0x800000000a117812 */ /* 0x000fe200078efcff */
[----:B------:R-:W-:Y:S01]  /*01f0*/  UMOV UR5, URZ ;  /* 0x000000ff00057c82 */ /* 0x000fe20008000000 */
[----:B------:R-:W-:-:S05]  /*0200*/  UMOV UR4, URZ ;  /* 0x000000ff00047c82 */ /* 0x000fca0008000000 */
.L_x_2:
[----:B0-----:R-:W-:Y:S02]  /*0210*/  IMAD.U32 R12, RZ, RZ, UR8 ;  /* 0x00000008ff0c7e24 */ /* 0x001fe4000f8e00ff */
[----:B------:R-:W-:-:S05]  /*0220*/  IMAD.U32 R13, RZ, RZ, UR9 ;  /* 0x00000009ff0d7e24 */ /* 0x000fca000f8e00ff */
[----:B------:R-:W2:Y:S01]  /*0230*/  LDG.E.CONSTANT R10, desc[UR6][R12.64] ;  /* 0x000000060c0a7981 */ /* 0x000ea2000c1e9900 */
[----:B------:R-:W-:Y:S01]  /*0240*/  UIADD3 UR4, UPT, UPT, UR4, 0x1, URZ ;  /* 0x0000000104047890 */ /* 0x000fe2000fffe0ff */
[C---:B------:R-:W-:Y:S01]  /*0250*/  ISETP.EQ.AND P0, PT, R16.reuse, RZ, PT ;  /* 0x000000ff1000720c */ /* 0x040fe20003f02270 */
[----:B------:R-:W-:Y:S01]  /*0260*/  UIADD3 UR8, UP1, UPT, UR8, 0x4, URZ ;  /* 0x0000000408087890 */ /* 0x000fe2000ff3e0ff */
[C---:B------:R-:W-:Y:S01]  /*0270*/  ISETP.EQ.AND P1, PT, R16.reuse, 0x4, PT ;  /* 0x000000041000780c */ /* 0x040fe20003f22270 */
[----:B------:R-:W-:Y:S01]  /*0280*/  UISETP.NE.AND UP0, UPT, UR4, 0x6, UPT ;  /* 0x000000060400788c */ /* 0x000fe2000bf05270 */
[C---:B------:R-:W-:Y:S01]  /*0290*/  ISETP.EQ.AND P2, PT, R16.reuse, 0x8, PT ;  /* 0x000000081000780c */ /* 0x040fe20003f42270 */
[----:B------:R-:W-:Y:S01]  /*02a0*/  UIADD3.X UR9, UPT, UPT, URZ, UR9, URZ, UP1, !UPT ;  /* 0x00000009ff097290 */ /* 0x000fe20008ffe4ff */
[C---:B------:R-:W-:Y:S02]  /*02b0*/  ISETP.EQ.AND P3, PT, R16.reuse, 0xc, PT ;  /* 0x0000000c1000780c */ /* 0x040fe40003f62270 */
[----:B------:R-:W-:-:S02]  /*02c0*/  ISETP.EQ.AND P4, PT, R16, 0x10, PT ;  /* 0x000000101000780c */ /* 0x000fc40003f82270 */
[C---:B------:R-:W-:Y:S01]  /*02d0*/  ISETP.EQ.AND P5, PT, R16.reuse, 0x14, PT ;  /* 0x000000141000780c */ /* 0x040fe20003fa2270 */
[----:B------:R-:W-:Y:S02]  /*02e0*/  VIADD R16, R16, 0x4 ;  /* 0x0000000410107836 */ /* 0x000fe40000000000 */
[----:B--2---:R-:W-:-:S03]  /*02f0*/  IMAD.WIDE.U32 R10, R10, R17, RZ ;  /* 0x000000110a0a7225 */ /* 0x004fc600078e00ff */
[----:B------:R-:W-:-:S04]  /*0300*/  IADD3 R10, P6, PT, R10, R15, RZ ;  /* 0x0000000f0a0a7210 */ /* 0x000fc80007fde0ff */
[----:B------:R-:W-:Y:S01]  /*0310*/  IADD3.X R15, PT, PT, R11, UR5, RZ, P6, !PT ;  /* 0x000000050b0f7c10 */ /* 0x000fe2000b7fe4ff */
[--C-:B------:R-:W-:Y:S01]  /*0320*/  @P1 IMAD.MOV.U32 R5, RZ, RZ, R10.reuse ;  /* 0x000000ffff051224 */ /* 0x100fe200078e000a */
[-C--:B------:R-:W-:Y:S01]  /*0330*/  @P0 MOV R4, R10.reuse ;  /* 0x0000000a00040202 */ /* 0x080fe20000000f00 */
[--C-:B------:R-:W-:Y:S01]  /*0340*/  @P2 IMAD.MOV.U32 R6, RZ, RZ, R10.reuse ;  /* 0x000000ffff062224 */ /* 0x100fe200078e000a */
[----:B------:R-:W-:Y:S01]  /*0350*/  @P4 MOV R8, R10 ;  /* 0x0000000a00084202 */ /* 0x000fe20000000f00 */
[--C-:B------:R-:W-:Y:S02]  /*0360*/  @P3 IMAD.MOV.U32 R7, RZ, RZ, R10.reuse ;  /* 0x000000ffff073224 */ /* 0x100fe400078e000a */
[----:B------:R-:W-:Y:S01]  /*0370*/  @P5 IMAD.MOV.U32 R9, RZ, RZ, R10 ;  /* 0x000000ffff095224 */ /* 0x000fe200078e000a */
[----:B------:R-:W-:Y:S06]  /*0380*/  BRA.U UP0, `(.L_x_2) ;  /* 0xfffffffd00a07547 */ /* 0x000fec000b83ffff */
[----:B------:R-:W-:-:S13]  /*0390*/  FSETP.NEU.AND P0, PT, |R14|, +INF , PT ;  /* 0x7f8000000e00780b */ /* 0x000fda0003f0d200 */
[----:B------:R-:W-:Y:S05]  /*03a0*/  @!P0 BRA `(.L_x_1) ;  /* 0x00000000006c8947 */ /* 0x000fea0003800000 */
[----:B------:R-:W0:Y:S01]  /*03b0*/  LDC.64 R10, c[0x4][RZ] ;  /* 0x01000000ff0a7b82 */ /* 0x000e220000000a00 */
[----:B------:R-:W-:Y:S02]  /*03c0*/  IMAD.SHL.U32 R12, R14, 0x100, RZ ;  /* 0x000001000e0c7824 */ /* 0x000fe400078e00ff */
[----:B------:R-:W-:Y:S02]  /*03d0*/  HFMA2 R19, -RZ, RZ, 0, 0 ;  /* 0x00000000ff137431 */ /* 0x000fe400000001ff */
[----:B------:R-:W-:Y:S01]  /*03e0*/  IMAD.MOV.U32 R15, RZ, RZ, RZ ;  /* 0x000000ffff0f7224 */ /* 0x000fe200078e00ff */
[----:B------:R-:W-:Y:S01]  /*03f0*/  UMOV UR4, URZ ;  /* 0x000000ff00047c82 */ /* 0x000fe20008000000 */
[----:B------:R-:W-:-:S07]  /*0400*/  LOP3.LUT R21, R12, 0x80000000, RZ, 0xfc, !PT ;  /* 0x800000000c157812 */ /* 0x000fce00078efcff */
.L_x_3:
[----:B0-----:R-:W-:-:S05]  /*0410*/  IMAD.WIDE.U32 R16, R15, 0x4, R10 ;  /* 0x000000040f107825 */ /* 0x001fca00078e000a */
[----:B------:R-:W2:Y:S01]  /*0420*/  LDG.E.CONSTANT R12, desc[UR6][R16.64] ;  /* 0x00000006100c7981 */ /* 0x000ea2000c1e9900 */
[C---:B------:R-:W-:Y:S02]  /*0430*/  IMAD.SHL.U32 R18, R15.reuse, 0x4, RZ ;  /* 0x000000040f127824 */ /* 0x040fe400078e00ff */
[----:B------:R-:W-:-:S03]  /*0440*/  VIADD R15, R15, 0x1 ;  /* 0x000000010f0f7836 */ /* 0x000fc60000000000 */
[C---:B------:R-:W-:Y:S02]  /*0450*/  ISETP.EQ.AND P0, PT, R18.reuse, RZ, PT ;  /* 0x000000ff1200720c */ /* 0x040fe40003f02270 */
[C---:B------:R-:W-:Y:S02]  /*0460*/  ISETP.EQ.AND P5, PT, R18.reuse, 0x4, PT ;  /* 0x000000041200780c */ /* 0x040fe40003fa2270 */
[C---:B------:R-:W-:Y:S02]  /*0470*/  ISETP.EQ.AND P4, PT, R18.reuse, 0x8, PT ;  /* 0x000000081200780c */ /* 0x040fe40003f82270 */
[C---:B------:R-:W-:Y:S02]  /*0480*/  ISETP.EQ.AND P3, PT, R18.reuse, 0xc, PT ;  /* 0x0000000c1200780c */ /* 0x040fe40003f62270 */
[C---:B------:R-:W-:Y:S02]  /*0490*/  ISETP.EQ.AND P2, PT, R18.reuse, 0x10, PT ;  /* 0x000000101200780c */ /* 0x040fe40003f42270 */
[----:B------:R-:W-:Y:S01]  /*04a0*/  ISETP.EQ.AND P1, PT, R18, 0x14, PT ;  /* 0x000000141200780c */ /* 0x000fe20003f22270 */
[----:B--2---:R-:W-:-:S03]  /*04b0*/  IMAD.WIDE.U32 R12, R12, R21, RZ ;  /* 0x000000150c0c7225 */ /* 0x004fc600078e00ff */
[----:B------:R-:W-:-:S04]  /*04c0*/  IADD3 R12, P6, PT, R12, R19, RZ ;  /* 0x000000130c0c7210 */ /* 0x000fc80007fde0ff */
[----:B------:R-:W-:Y:S01]  /*04d0*/  IADD3.X R19, PT, PT, R13, UR4, RZ, P6, !PT ;  /* 0x000000040d137c10 */ /* 0x000fe2000b7fe4ff */
[--C-:B------:R-:W-:Y:S01]  /*04e0*/  @P5 IMAD.MOV.U32 R5, RZ, RZ, R12.reuse ;  /* 0x000000ffff055224 */ /* 0x100fe200078e000c */
[----:B------:R-:W-:Y:S01]  /*04f0*/  ISETP.NE.AND P6, PT, R15, 0x6, PT ;  /* 0x000000060f00780c */ /* 0x000fe20003fc5270 */
[--C-:B------:R-:W-:Y:S01]  /*0500*/  @P4 IMAD.MOV.U32 R6, RZ, RZ, R12.reuse ;  /* 0x000000ffff064224 */ /* 0x100fe200078e000c */
[-C--:B------:R-:W-:Y:S01]  /*0510*/  @P0 MOV R4, R12.reuse ;  /* 0x0000000c00040202 */ /* 0x080fe20000000f00 */
[--C-:B------:R-:W-:Y:S01]  /*0520*/  @P3 IMAD.MOV.U32 R7, RZ, RZ, R12.reuse ;  /* 0x000000ffff073224 */ /* 0x100fe200078e000c */
[----:B------:R-:W-:Y:S01]  /*0530*/  @P2 MOV R8, R12 ;  /* 0x0000000c00082202 */ /* 0x000fe20000000f00 */
[----:B------:R-:W-:-:S08]  /*0540*/  @P1 IMAD.MOV.U32 R9, RZ, RZ, R12 ;  /* 0x000000ffff091224 */ /* 0x000fd000078e000c */
[----:B------:R-:W-:Y:S05]  /*0550*/  @P6 BRA `(.L_x_3) ;  /* 0xfffffffc00ac6947 */ /* 0x000fea000383ffff */
.L_x_1:
[----:B------:R-:W-:Y:S05]  /*0560*/  BSYNC.RECONVERGENT B0 ;  /* 0x0000000000007941 */ /* 0x000fea0003800200 */
.L_x_0:
[----:B------:R-:W-:Y:S01]  /*0570*/  FADD R14, R14, 3.1622776985168457031 ;  /* 0x404a62c20e0e7421 */ /* 0x000fe20000000000 */
[----:B------:R-:W-:Y:S03]  /*0580*/  BSSY.RECONVERGENT B0, `(.L_x_4) ;  /* 0x0000051000007945 */ /* 0x000fe60003800200 */
[----:B------:R-:W-:-:S04]  /*0590*/  FADD R14, R14, 3.3166248798370361328 ;  /* 0x405443950e0e7421 */ /* 0x000fc80000000000 */
[----:B------:R-:W-:-:S04]  /*05a0*/  FADD R14, R14, 3.4641015529632568359 ;  /* 0x405db3d70e0e7421 */ /* 0x000fc80000000000 */
[----:B------:R-:W-:-:S04]  /*05b0*/  FADD R14, R14, 3.6055512428283691406 ;  /* 0x4066c15a0e0e7421 */ /* 0x000fc80000000000 */
[----:B------:R-:W-:-:S04]  /*05c0*/  FADD R14, R14, 3.7416574954986572266 ;  /* 0x406f77510e0e7421 */ /* 0x000fc80000000000 */
[----:B------:R-:W-:-:S04]  /*05d0*/  FADD R14, R14, 3.8729834556579589844 ;  /* 0x4077def60e0e7421 */ /* 0x000fc80000000000 */
[----:B------:R-:W-:-:S04]  /*05e0*/  FADD R14, R14, 4 ;  /* 0x408000000e0e7421 */ /* 0x000fc80000000000 */
[----:B------:R-:W-:-:S04]  /*05f0*/  FADD R14, R14, 4.1231055259704589844 ;  /* 0x4083f07b0e0e7421 */ /* 0x000fc80000000000 */
[----:B------:R-:W-:-:S04]  /*0600*/  FADD R14, R14, 4.2426404953002929688 ;  /* 0x4087c3b60e0e7421 */ /* 0x000fc80000000000 */
[----:B------:R-:W-:-:S04]  /*0610*/  FADD R21, R14, 4.3588991165161132812 ;  /* 0x408b7c1a0e157421 */ /* 0x000fc80000000000 */
[C---:B------:R-:W-:Y:S01]  /*0620*/  FADD R10, R21.reuse, 4.4721360206604003906 ;  /* 0x408f1bbd150a7421 */ /* 0x040fe20000000000 */
[----:B------:R-:W-:-:S03]  /*0630*/  FSETP.NEU.AND P0, PT, |R21|, +INF , PT ;  /* 0x7f8000001500780b */ /* 0x000fc60003f0d200 */
[----:B------:R-:W-:Y:S01]  /*0640*/  FADD R10, R10, 4.5825757980346679688 ;  /* 0x4092a4760a0a7421 */ /* 0x000fe20000000000 */
[----:B------:R-:W-:-:S03]  /*0650*/  FSETP.LTU.OR P0, PT, |R21|, 105615, !P0 ;  /* 0x47ce47801500780b */ /* 0x000fc60004709600 */
[----:B------:R-:W-:-:S04]  /*0660*/  FADD R10, R10, 4.6904158592224121094 ;  /* 0x409617e30a0a7421 */ /* 0x000fc80000000000 */
[----:B------:R-:W-:-:S04]  /*0670*/  FADD R10, R10, 4.7958316802978515625 ;  /* 0x409977740a0a7421 */ /* 0x000fc80000000000 */
[----:B------:R-:W-:-:S04]  /*0680*/  FADD R10, R10, 4.8989796638488769531 ;  /* 0x409cc4710a0a7421 */ /* 0x000fc80000000000 */
[----:B------:R-:W-:-:S04]  /*0690*/  FADD R10, R10, 5 ;  /* 0x40a000000a0a7421 */ /* 0x000fc80000000000 */
[----:B------:R-:W-:-:S04]  /*06a0*/  FADD R10, R10, 5.0990195274353027344 ;  /* 0x40a32b2b0a0a7421 */ /* 0x000fc80000000000 */
[----:B------:R-:W-:-:S04]  /*06b0*/  FADD R10, R10, 5.1961522102355957031 ;  /* 0x40a646e10a0a7421 */ /* 0x000fc80000000000 */
[----:B------:R-:W-:-:S04]  /*06c0*/  FADD R10, R10, 5.2915024757385253906 ;  /* 0x40a953fd0a0a7421 */ /* 0x000fc80000000000 */
[----:B------:R-:W-:-:S04]  /*06d0*/  FADD R10, R10, 5.3851647377014160156 ;  /* 0x40ac53450a0a7421 */ /* 0x000fc80000000000 */
[C---:B------:R-:W-:Y:S01]  /*06e0*/  FADD R11, R10.reuse, 5.4772257804870605469 ;  /* 0x40af456f0a0b7421 */ /* 0x040fe20000000000 */
[----:B------:R-:W-:-:S03]  /*06f0*/  FSETP.NEU.AND P1, PT, |R10|, +INF , PT ;  /* 0x7f8000000a00780b */ /* 0x000fc60003f2d200 */
[----:B------:R-:W-:Y:S01]  /*0700*/  FADD R11, R11, 5.5677642822265625 ;  /* 0x40b22b200b0b7421 */ /* 0x000fe20000000000 */
[----:B------:R-:W-:-:S03]  /*0710*/  FSETP.LTU.OR P1, PT, |R10|, 105615, !P1 ;  /* 0x47ce47800a00780b */ /* 0x000fc60004f29600 */
[----:B------:R-:W-:-:S04]  /*0720*/  FADD R11, R11, 5.6568541526794433594 ;  /* 0x40b504f30b0b7421 */ /* 0x000fc80000000000 */
[----:B------:R-:W-:-:S04]  /*0730*/  FADD R11, R11, 5.7445626258850097656 ;  /* 0x40b7d3750b0b7421 */ /* 0x000fc80000000000 */
[----:B------:R-:W-:-:S04]  /*0740*/  FADD R11, R11, 5.830951690673828125 ;  /* 0x40ba97280b0b7421 */ /* 0x000fc80000000000 */
[----:B------:R-:W-:-:S04]  /*0750*/  FADD R11, R11, 5.9160799980163574219 ;  /* 0x40bd50870b0b7421 */ /* 0x000fc80000000000 */
[----:B------:R-:W-:-:S04]  /*0760*/  FADD R11, R11, 6 ;  /* 0x40c000000b0b7421 */ /* 0x000fc80000000000 */
[----:B------:R-:W-:-:S04]  /*0770*/  FADD R11, R11, 6.0827627182006835938 ;  /* 0x40c2a5fe0b0b7421 */ /* 0x000fc80000000000 */
[----:B------:R-:W-:-:S04]  /*0780*/  FADD R11, R11, 6.1644139289855957031 ;  /* 0x40c542e10b0b7421 */ /* 0x000fc80000000000 */
[----:B------:R-:W-:-:S04]  /*0790*/  FADD R11, R11, 6.2449979782104492188 ;  /* 0x40c7d7060b0b7421 */ /* 0x000fc80000000000 */
[C---:B------:R-:W-:Y:S01]  /*07a0*/  FADD R12, R11.reuse, 6.3245553970336914062 ;  /* 0x40ca62c20b0c7421 */ /* 0x040fe20000000000 */
[----:B------:R-:W-:-:S03]  /*07b0*/  FSETP.NEU.AND P2, PT, |R11|, +INF , PT ;  /* 0x7f8000000b00780b */ /* 0x000fc60003f4d200 */
[----:B------:R-:W-:Y:S01]  /*07c0*/  FADD R12, R12, 6.4031243324279785156 ;  /* 0x40cce6650c0c7421 */ /* 0x000fe20000000000 */
[----:B------:R-:W-:-:S03]  /*07d0*/  FSETP.LTU.OR P2, PT, |R11|, 105615, !P2 ;  /* 0x47ce47800b00780b */ /* 0x000fc60005749600 */
[----:B------:R-:W-:-:S04]  /*07e0*/  FADD R12, R12, 6.4807405471801757812 ;  /* 0x40cf623a0c0c7421 */ /* 0x000fc80000000000 */
[----:B------:R-:W-:-:S04]  /*07f0*/  FADD R12, R12, 6.5574383735656738281 ;  /* 0x40d1d6890c0c7421 */ /* 0x000fc80000000000 */
[----:B------:R-:W-:-:S04]  /*0800*/  FADD R12, R12, 6.6332497596740722656 ;  /* 0x40d443950c0c7421 */ /* 0x000fc80000000000 */
[----:B------:R-:W-:-:S04]  /*0810*/  FADD R12, R12, 6.7082037925720214844 ;  /* 0x40d6a99b0c0c7421 */ /* 0x000fc80000000000 */
[----:B------:R-:W-:-:S04]  /*0820*/  FADD R12, R12, 6.7823300361633300781 ;  /* 0x40d908d90c0c7421 */ /* 0x000fc80000000000 */
[----:B------:R-:W-:-:S04]  /*0830*/  FADD R12, R12, 6.8556547164916992188 ;  /* 0x40db61860c0c7421 */ /* 0x000fc80000000000 */
[----:B------:R-:W-:-:S04]  /*0840*/  FADD R12, R12, 6.9282031059265136719 ;  /* 0x40ddb3d70c0c7421 */ /* 0x000fc80000000000 */
[----:B------:R-:W-:-:S04]  /*0850*/  FADD R12, R12, 7 ;  /* 0x40e000000c0c7421 */ /* 0x000fc80000000000 */
[C---:B------:R-:W-:Y:S01]  /*0860*/  FMUL R13, R12.reuse, 0.63661974668502807617 ;  /* 0x3f22f9830c0d7820 */ /* 0x040fe20000400000 */
[----:B------:R-:W-:-:S05]  /*0870*/  FSETP.GE.AND P3, PT, |R12|, 105615, PT ;  /* 0x47ce47800c00780b */ /* 0x000fca0003f66200 */
[----:B------:R-:W0:Y:S02]  /*0880*/  F2I.NTZ R13, R13 ;  /* 0x0000000d000d7305 */ /* 0x000e240000203100 */
[----:B0-----:R-:W-:-:S05]  /*0890*/  I2FP.F32.S32 R15, R13 ;  /* 0x0000000d000f7245 */ /* 0x001fca0000201400 */
[----:B------:R-:W-:-:S04]  /*08a0*/  FFMA R14, R15, -1.5707962512969970703, R12 ;  /* 0xbfc90fda0f0e7823 */ /* 0x000fc8000000000c */
[----:B------:R-:W-:-:S04]  /*08b0*/  FFMA R14, R15, -7.5497894158615963534e-08, R14 ;  /* 0xb3a221680f0e7823 */ /* 0x000fc8000000000e */
[----:B------:R-:W-:Y:S01]  /*08c0*/  FFMA R20, R15, -5.3903029534742383927e-15, R14 ;  /* 0xa7c234c50f147823 */ /* 0x000fe2000000000e */
[----:B------:R-:W-:Y:S06]  /*08d0*/  @P0 BRA `(.L_x_5) ;  /* 0x00000000006c0947 */ /* 0x000fec0003800000 */
[----:B------:R-:W0:Y:S01]  /*08e0*/  LDC.64 R14, c[0x4][RZ] ;  /* 0x01000000ff0e7b82 */ /* 0x000e220000000a00 */
[----:B------:R-:W-:Y:S02]  /*08f0*/  IMAD.SHL.U32 R16, R21, 0x100, RZ ;  /* 0x0000010015107824 */ /* 0x000fe400078e00ff */
[----:B------:R-:W-:Y:S02]  /*0900*/  HFMA2 R23, -RZ, RZ, 0, 0 ;  /* 0x00000000ff177431 */ /* 0x000fe400000001ff */
[----:B------:R-:W-:Y:S01]  /*0910*/  IMAD.MOV.U32 R25, RZ, RZ, RZ ;  /* 0x000000ffff197224 */ /* 0x000fe200078e00ff */
[----:B------:R-:W-:Y:S01]  /*0920*/  UMOV UR4, URZ ;  /* 0x000000ff00047c82 */ /* 0x000fe20008000000 */
[----:B------:R-:W-:-:S07]  /*0930*/  LOP3.LUT R27, R16, 0x80000000, RZ, 0xfc, !PT ;  /* 0x80000000101b7812 */ /* 0x000fce00078efcff */
.L_x_6:
[----:B0-----:R-:W-:-:S05]  /*0940*/  IMAD.WIDE.U32 R18, R23, 0x4, R14 ;  /* 0x0000000417127825 */ /* 0x001fca00078e000e */
[----:B------:R-:W2:Y:S01]  /*0950*/  LDG.E.CONSTANT R16, desc[UR6][R18.64] ;  /* 0x0000000612107981 */ /* 0x000ea2000c1e9900 */
[C---:B------:R-:W-:Y:S02]  /*0960*/  IMAD.SHL.U32 R22, R23.reuse, 0x4, RZ ;  /* 0x0000000417167824 */ /* 0x040fe400078e00ff */
[----:B------:R-:W-:-:S03]  /*0970*/  VIADD R23, R23, 0x1 ;  /* 0x0000000117177836 */ /* 0x000fc60000000000 */
[C---:B------:R-:W-:Y:S02]  /*0980*/  ISETP.EQ.AND P5, PT, R22.reuse, RZ, PT ;  /* 0x000000ff1600720c */ /* 0x040fe40003fa2270 */
[----:B------:R-:W-:Y:S01]  /*0990*/  ISETP.EQ.AND P6, PT, R22, 0x4, PT ;  /* 0x000000041600780c */ /* 0x000fe20003fc2270 */
[----:B--2---:R-:W-:-:S03]  /*09a0*/  IMAD.WIDE.U32 R16, R16, R27, RZ ;  /* 0x0000001b10107225 */ /* 0x004fc600078e00ff */
[----:B------:R-:W-:-:S04]  /*09b0*/  IADD3 R16, P4, PT, R16, R25, RZ ;  /* 0x0000001910107210 */ /* 0x000fc80007f9e0ff */
[----:B------:R-:W-:-:S03]  /*09c0*/  IADD3.X R25, PT, PT, R17, UR4, RZ, P4, !PT ;  /* 0x0000000411197c10 */ /* 0x000fc6000a7fe4ff */
[--C-:B------:R-:W-:Y:S01]  /*09d0*/  @P5 IMAD.MOV.U32 R4, RZ, RZ, R16.reuse ;  /* 0x000000ffff045224 */ /* 0x100fe200078e0010 */
[C---:B------:R-:W-:Y:S01]  /*09e0*/  ISETP.EQ.AND P5, PT, R22.reuse, 0xc, PT ;  /* 0x0000000c1600780c */ /* 0x040fe20003fa2270 */
[----:B------:R-:W-:Y:S01]  /*09f0*/  @P6 IMAD.MOV.U32 R5, RZ, RZ, R16 ;  /* 0x000000ffff056224 */ /* 0x000fe200078e0010 */
[C---:B------:R-:W-:Y:S02]  /*0a00*/  ISETP.EQ.AND P4, PT, R22.reuse, 0x8, PT ;  /* 0x000000081600780c */ /* 0x040fe40003f82270 */
[----:B------:R-:W-:-:S09]  /*0a10*/  ISETP.EQ.AND P6, PT, R22, 0x10, PT ;  /* 0x000000101600780c */ /* 0x000fd20003fc2270 */
[--C-:B------:R-:W-:Y:S01]  /*0a20*/  @P5 IMAD.MOV.U32 R7, RZ, RZ, R16.reuse ;  /* 0x000000ffff075224 */ /* 0x100fe200078e0010 */
[----:B------:R-:W-:Y:S02]  /*0a30*/  ISETP.NE.AND P5, PT, R23, 0x6, PT ;  /* 0x000000061700780c */ /* 0x000fe40003fa5270 */
[----:B------:R-:W-:Y:S01]  /*0a40*/  @P4 MOV R6, R16 ;  /* 0x0000001000064202 */ /* 0x000fe20000000f00 */
[----:B------:R-:W-:Y:S01]  /*0a50*/  @P6 IMAD.MOV.U32 R8, RZ, RZ, R16 ;  /* 0x000000ffff086224 */ /* 0x000fe200078e0010 */
[----:B------:R-:W-:-:S13]  /*0a60*/  ISETP.EQ.AND P4, PT, R22, 0x14, PT ;  /* 0x000000141600780c */ /* 0x000fda0003f82270 */
[----:B------:R-:W-:Y:S01]  /*0a70*/  @P4 MOV R9, R16 ;  /* 0x0000001000094202 */ /* 0x000fe20000000f00 */
[----:B------:R-:W-:Y:S06]  /*0a80*/  @P5 BRA `(.L_x_6) ;  /* 0xfffffffc00ac5947 */ /* 0x000fec000383ffff */
.L_x_5:
[----:B------:R-:W-:Y:S05]  /*0a90*/  BSYNC.RECONVERGENT B0 ;  /* 0x0000000000007941 */ /* 0x000fea0003800200 */
.L_x_4:
[----:B------:R-:W-:Y:S04]  /*0aa0*/  BSSY.RECONVERGENT B0, `(.L_x_7) ;  /* 0x000001d000007945 */ /* 0x000fe80003800200 */
[----:B------:R-:W-:Y:S05]  /*0ab0*/  @P0 BRA `(.L_x_8) ;  /* 0x00000000006c0947 */ /* 0x000fea0003800000 */
[----:B------:R-:W0:Y:S01]  /*0ac0*/  LDC.64 R14, c[0x4][RZ] ;  /* 0x01000000ff0e7b82 */ /* 0x000e220000000a00 */
[----:B------:R-:W-:Y:S01]  /*0ad0*/  IMAD.SHL.U32 R16, R21, 0x100, RZ ;  /* 0x0000010015107824 */ /* 0x000fe200078e00ff */
[----:B------:R-:W-:Y:S01]  /*0ae0*/  UMOV UR4, URZ ;  /* 0x000000ff00047c82 */ /* 0x000fe20008000000 */
[----:B------:R-:W-:Y:S02]  /*0af0*/  IMAD.MOV.U32 R23, RZ, RZ, RZ ;  /* 0x000000ffff177224 */ /* 0x000fe400078e00ff */
[----:B------:R-:W-:Y:S01]  /*0b00*/  IMAD.MOV.U32 R21, RZ, RZ, RZ ;  /* 0x000000ffff157224 */ /* 0x000fe200078e00ff */
[----:B------:R-:W-:-:S07]  /*0b10*/  LOP3.LUT R25, R16, 0x80000000, RZ, 0xfc, !PT ;  /* 0x8000000010197812 */ /* 0x000fce00078efcff */
.L_x_9:
[----:B0-----:R-:W-:-:S05]  /*0b20*/  IMAD.WIDE.U32 R18, R21, 0x4, R14 ;  /* 0x0000000415127825 */ /* 0x001fca00078e000e */
[----:B------:R-:W2:Y:S01]  /*0b30*/  LDG.E.CONSTANT R16, desc[UR6][R18.64] ;  /* 0x0000000612107981 */ /* 0x000ea2000c1e9900 */
[C---:B------:R-:W-:Y:S01]  /*0b40*/  SHF.L.U32 R22, R21.reuse, 0x2, RZ ;  /* 0x0000000215167819 */ /* 0x040fe200000006ff */
[----:B------:R-:W-:-:S03]  /*0b50*/  VIADD R21, R21, 0x1 ;  /* 0x0000000115157836 */ /* 0x000fc60000000000 */
[C---:B------:R-:W-:Y:S02]  /*0b60*/  ISETP.EQ.AND P5, PT, R22.reuse, 0x8, PT ;  /* 0x000000081600780c */ /* 0x040fe40003fa2270 */
[C---:B------:R-:W-:Y:S02]  /*0b70*/  ISETP.EQ.AND P4, PT, R22.reuse, RZ, PT ;  /* 0x000000ff1600720c */ /* 0x040fe40003f82270 */
[----:B------:R-:W-:Y:S01]  /*0b80*/  ISETP.EQ.AND P6, PT, R22, 0x4, PT ;  /* 0x000000041600780c */ /* 0x000fe20003fc2270 */
[----:B--2---:R-:W-:-:S03]  /*0b90*/  IMAD.WIDE.U32 R16, R16, R25, RZ ;  /* 0x0000001910107225 */ /* 0x004fc600078e00ff */
[----:B------:R-:W-:-:S05]  /*0ba0*/  IADD3 R16, P0, PT, R16, R23, RZ ;  /* 0x0000001710107210 */ /* 0x000fca0007f1e0ff */
[----:B------:R-:W-:Y:S02]  /*0bb0*/  @P5 MOV R6, R16 ;  /* 0x0000001000065202 */ /* 0x000fe40000000f00 */
[--C-:B------:R-:W-:Y:S01]  /*0bc0*/  @P4 IMAD.MOV.U32 R4, RZ, RZ, R16.reuse ;  /* 0x000000ffff044224 */ /* 0x100fe200078e0010 */
[----:B------:R-:W-:Y:S01]  /*0bd0*/  ISETP.NE.AND P5, PT, R21, 0x6, PT ;  /* 0x000000061500780c */ /* 0x000fe20003fa5270 */
[----:B------:R-:W-:Y:S01]  /*0be0*/  @P6 IMAD.MOV.U32 R5, RZ, RZ, R16 ;  /* 0x000000ffff056224 */ /* 0x000fe200078e0010 */
[----:B------:R-:W-:Y:S02]  /*0bf0*/  IADD3.X R23, PT, PT, R17, UR4, RZ, P0, !PT ;  /* 0x0000000411177c10 */ /* 0x000fe400087fe4ff */
[C---:B------:R-:W-:Y:S02]  /*0c00*/  ISETP.EQ.AND P0, PT, R22.reuse, 0xc, PT ;  /* 0x0000000c1600780c */ /* 0x040fe40003f02270 */
[C---:B------:R-:W-:Y:S02]  /*0c10*/  ISETP.EQ.AND P4, PT, R22.reuse, 0x10, PT ;  /* 0x000000101600780c */ /* 0x040fe40003f82270 */
[----:B------:R-:W-:-:S09]  /*0c20*/  ISETP.EQ.AND P6, PT, R22, 0x14, PT ;  /* 0x000000141600780c */ /* 0x000fd20003fc2270 */
[--C-:B------:R-:W-:Y:S02]  /*0c30*/  @P0 IMAD.MOV.U32 R7, RZ, RZ, R16.reuse ;  /* 0x000000ffff070224 */ /* 0x100fe400078e0010 */
[--C-:B------:R-:W-:Y:S02]  /*0c40*/  @P4 IMAD.MOV.U32 R8, RZ, RZ, R16.reuse ;  /* 0x000000ffff084224 */ /* 0x100fe400078e0010 */
[----:B------:R-:W-:Y:S01]  /*0c50*/  @P6 IMAD.MOV.U32 R9, RZ, RZ, R16 ;  /* 0x000000ffff096224 */ /* 0x000fe200078e0010 */
[----:B------:R-:W-:Y:S06]  /*0c60*/  @P5 BRA `(.L_x_9) ;  /* 0xfffffffc00ac5947 */ /* 0x000fec000383ffff */
.L_x_8:
[----:B------:R-:W-:Y:S05]  /*0c70*/  BSYNC.RECONVERGENT B0 ;  /* 0x0000000000007941 */ /* 0x000fea0003800200 */
.L_x_7:
[----:B------:R-:W-:Y:S04]  /*0c80*/  BSSY.RECONVERGENT B0, `(.L_x_10) ;  /* 0x000001d000007945 */ /* 0x000fe80003800200 */
[----:B------:R-:W-:Y:S05]  /*0c90*/  @P1 BRA `(.L_x_11) ;  /* 0x00000000006c1947 */ /* 0x000fea0003800000 */
[----:B------:R-:W0:Y:S01]  /*0ca0*/  LDC.64 R14, c[0x4][RZ] ;  /* 0x01000000ff0e7b82 */ /* 0x000e220000000a00 */
[----:B------:R-:W-:Y:S01]  /*0cb0*/  SHF.L.U32 R16, R10, 0x8, RZ ;  /* 0x000000080a107819 */ /* 0x000fe200000006ff */
[----:B------:R-:W-:Y:S01]  /*0cc0*/  IMAD.MOV.U32 R23, RZ, RZ, RZ ;  /* 0x000000ffff177224 */ /* 0x000fe200078e00ff */
[----:B------:R-:W-:Y:S01]  /*0cd0*/  UMOV UR4, URZ ;  /* 0x000000ff00047c82 */ /* 0x000fe20008000000 */
[----:B------:R-:W-:Y:S01]  /*0ce0*/  IMAD.MOV.U32 R21, RZ, RZ, RZ ;  /* 0x000000ffff157224 */ /* 0x000fe200078e00ff */
[----:B------:R-:W-:-:S07]  /*0cf0*/  LOP3.LUT R25, R16, 0x80000000, RZ, 0xfc, !PT ;  /* 0x8000000010197812 */ /* 0x000fce00078efcff */
.L_x_12:
[----:B0-----:R-:W-:-:S06]  /*0d00*/  IMAD.WIDE.U32 R16, R21, 0x4, R14 ;  /* 0x0000000415107825 */ /* 0x001fcc00078e000e */
[----:B------:R-:W2:Y:S01]  /*0d10*/  LDG.E.CONSTANT R16, desc[UR6][R16.64] ;  /* 0x0000000610107981 */ /* 0x000ea2000c1e9900 */
[C---:B------:R-:W-:Y:S02]  /*0d20*/  IMAD.SHL.U32 R22, R21.reuse, 0x4, RZ ;  /* 0x0000000415167824 */ /* 0x040fe400078e00ff */
[----:B------:R-:W-:-:S03]  /*0d30*/  VIADD R21, R21, 0x1 ;  /* 0x0000000115157836 */ /* 0x000fc60000000000 */
[C---:B------:R-:W-:Y:S02]  /*0d40*/  ISETP.EQ.AND P5, PT, R22.reuse, 0x8, PT ;  /* 0x000000081600780c */ /* 0x040fe40003fa2270 */
[C---:B------:R-:W-:Y:S02]  /*0d50*/  ISETP.EQ.AND P4, PT, R22.reuse, RZ, PT ;  /* 0x000000ff1600720c */ /* 0x040fe40003f82270 */
[----:B------:R-:W-:Y:S01]  /*0d60*/  ISETP.EQ.AND P6, PT, R22, 0x4, PT ;  /* 0x000000041600780c */ /* 0x000fe20003fc2270 */
[----:B--2---:R-:W-:-:S03]  /*0d70*/  IMAD.WIDE.U32 R18, R16, R25, RZ ;  /* 0x0000001910127225 */ /* 0x004fc600078e00ff */
[----:B------:R-:W-:-:S04]  /*0d80*/  IADD3 R18, P0, PT, R18, R23, RZ ;  /* 0x0000001712127210 */ /* 0x000fc80007f1e0ff */
[----:B------:R-:W-:Y:S01]  /*0d90*/  IADD3.X R23, PT, PT, R19, UR4, RZ, P0, !PT ;  /* 0x0000000413177c10 */ /* 0x000fe200087fe4ff */
[----:B------:R-:W-:Y:S01]  /*0da0*/  @P5 IMAD.MOV.U32 R6, RZ, RZ, R18 ;  /* 0x000000ffff065224 */ /* 0x000fe200078e0012 */
[----:B------:R-:W-:-:S03]  /*0db0*/  ISETP.NE.AND P5, PT, R21, 0x6, PT ;  /* 0x000000061500780c */ /* 0x000fc60003fa5270 */
[----:B------:R-:W-:Y:S01]  /*0dc0*/  @P6 IMAD.MOV.U32 R5, RZ, RZ, R18 ;  /* 0x000000ffff056224 */ /* 0x000fe200078e0012 */
[----:B------:R-:W-:Y:S02]  /*0dd0*/  @P4 MOV R4, R18 ;  /* 0x0000001200044202 */ /* 0x000fe40000000f00 */
[C---:B------:R-:W-:Y:S02]  /*0de0*/  ISETP.EQ.AND P0, PT, R22.reuse, 0xc, PT ;  /* 0x0000000c1600780c */ /* 0x040fe40003f02270 */
[C---:B------:R-:W-:Y:S02]  /*0df0*/  ISETP.EQ.AND P4, PT, R22.reuse, 0x10, PT ;  /* 0x000000101600780c */ /* 0x040fe40003f82270 */
[----:B------:R-:W-:-:S09]  /*0e00*/  ISETP.EQ.AND P6, PT, R22, 0x14, PT ;  /* 0x000000141600780c */ /* 0x000fd20003fc2270 */
[----:B------:R-:W-:Y:S02]  /*0e10*/  @P0 MOV R7, R18 ;  /* 0x0000001200070202 */ /* 0x000fe40000000f00 */
[--C-:B------:R-:W-:Y:S02]  /*0e20*/  @P4 IMAD.MOV.U32 R8, RZ, RZ, R18.reuse ;  /* 0x000000ffff084224 */ /* 0x100fe400078e0012 */
[----:B------:R-:W-:Y:S01]  /*0e30*/  @P6 IMAD.MOV.U32 R9, RZ, RZ, R18 ;  /* 0x000000ffff096224 */ /* 0x000fe200078e0012 */
[----:B------:R-:W-:Y:S06]  /*0e40*/  @P5 BRA `(.L_x_12) ;  /* 0xfffffffc00ac5947 */ /* 0x000fec000383ffff */
.L_x_11:
[----:B------:R-:W-:Y:S05]  /*0e50*/  BSYNC.RECONVERGENT B0 ;  /* 0x0000000000007941 */ /* 0x000fea0003800200 */
.L_x_10:
[----:B------:R-:W-:Y:S04]  /*0e60*/  BSSY.RECONVERGENT B0, `(.L_x_13) ;  /* 0x000001d000007945 */ /* 0x000fe80003800200 */
[----:B------:R-:W-:Y:S05]  /*0e70*/  @P1 BRA `(.L_x_14) ;  /* 0x00000000006c1947 */ /* 0x000fea0003800000 */
[----:B------:R-:W0:Y:S01]  /*0e80*/  LDC.64 R14, c[0x4][RZ] ;  /* 0x01000000ff0e7b82 */ /* 0x000e220000000a00 */
[----:B------:R-:W-:Y:S02]  /*0e90*/  IMAD.SHL.U32 R10, R10, 0x100, RZ ;  /* 0x000001000a0a7824 */ /* 0x000fe400078e00ff */
[----:B------:R-:W-:Y:S02]  /*0ea0*/  HFMA2 R23, -RZ, RZ, 0, 0 ;  /* 0x00000000ff177431 */ /* 0x000fe400000001ff */
[----:B------:R-:W-:Y:S01]  /*0eb0*/  IMAD.MOV.U32 R21, RZ, RZ, RZ ;  /* 0x000000ffff157224 */ /* 0x000fe200078e00ff */
[----:B------:R-:W-:Y:S01]  /*0ec0*/  UMOV UR4, URZ ;  /* 0x000000ff00047c82 */ /* 0x000fe20008000000 */
[----:B------:R-:W-:-:S07]  /*0ed0*/  LOP3.LUT R25, R10, 0x80000000, RZ, 0xfc, !PT ;  /* 0x800000000a197812 */ /* 0x000fce00078efcff */
.L_x_15:
[----:B0-----:R-:W-:-:S05]  /*0ee0*/  IMAD.WIDE.U32 R18, R21, 0x4, R14 ;  /* 0x0000000415127825 */ /* 0x001fca00078e000e */
[----:B------:R-:W2:Y:S01]  /*0ef0*/  LDG.E.CONSTANT R16, desc[UR6][R18.64] ;  /* 0x0000000612107981 */ /* 0x000ea2000c1e9900 */
[C---:B------:R-:W-:Y:S01]  /*0f00*/  IMAD.SHL.U32 R10, R21.reuse, 0x4, RZ ;  /* 0x00000004150a7824 */ /* 0x040fe200078e00ff */
[----:B------:R-:W-:-:S04]  /*0f10*/  IADD3 R21, PT, PT, R21, 0x1, RZ ;  /* 0x0000000115157810 */ /* 0x000fc80007ffe0ff */
[C---:B------:R-:W-:Y:S02]  /*0f20*/  ISETP.EQ.AND P0, PT, R10.reuse, 0x4, PT ;  /* 0x000000040a00780c */ /* 0x040fe40003f02270 */
[C---:B------:R-:W-:Y:S02]  /*0f30*/  ISETP.EQ.AND P6, PT, R10.reuse, RZ, PT ;  /* 0x000000ff0a00720c */ /* 0x040fe40003fc2270 */
        /* <DEDUP_REMOVED lines=8> */
[C---:B------:R-:W-:Y:S01]  /*0fc0*/  ISETP.EQ.AND P1, PT, R10.reuse, 0x8, PT ;  /* 0x000000080a00780c */ /* 0x040fe20003f22270 */
[----:B------:R-:W-:Y:S01]  /*0fd0*/  @P4 IMAD.MOV.U32 R7, RZ, RZ, R16 ;  /* 0x000000ffff074224 */ /* 0x000fe200078e0010 */
[----:B------:R-:W-:Y:S02]  /*0fe0*/  ISETP.EQ.AND P6, PT, R10, 0x14, PT ;  /* 0x000000140a00780c */ /* 0x000fe40003fc2270 */
[----:B------:R-:W-:-:S09]  /*0ff0*/  @P5 MOV R8, R16 ;  /* 0x0000001000085202 */ /* 0x000fd20000000f00 */
[--C-:B------:R-:W-:Y:S02]  /*1000*/  @P1 IMAD.MOV.U32 R6, RZ, RZ, R16.reuse ;  /* 0x000000ffff061224 */ /* 0x100fe400078e0010 */
[----:B------:R-:W-:Y:S01]  /*1010*/  @P6 IMAD.MOV.U32 R9, RZ, RZ, R16 ;  /* 0x000000ffff096224 */ /* 0x000fe200078e0010 */
[----:B------:R-:W-:Y:S06]  /*1020*/  @P0 BRA `(.L_x_15) ;  /* 0xfffffffc00ac0947 */ /* 0x000fec000383ffff */
.L_x_14:
[----:B------:R-:W-:Y:S05]  /*1030*/  BSYNC.RECONVERGENT B0 ;  /* 0x0000000000007941 */ /* 0x000fea0003800200 */
.L_x_13:
        /* <DEDUP_REMOVED lines=8> */
.L_x_18:
[----:B0-----:R-:W-:-:S05]  /*10c0*/  IMAD.WIDE.U32 R18, R21, 0x4, R14 ;  /* 0x0000000415127825 */ /* 0x001fca00078e000e */
[----:B------:R-:W2:Y:S01]  /*10d0*/  LDG.E.CONSTANT R16, desc[UR6][R18.64] ;  /* 0x0000000612107981 */ /* 0x000ea2000c1e9900 */
[C---:B------:R-:W-:Y:S02]  /*10e0*/  IMAD.SHL.U32 R10, R21.reuse, 0x4, RZ ;  /* 0x00000004150a7824 */ /* 0x040fe400078e00ff */
[----:B------:R-:W-:-:S03]  /*10f0*/  VIADD R21, R21, 0x1 ;  /* 0x0000000115157836 */ /* 0x000fc60000000000 */
[C---:B------:R-:W-:Y:S02]  /*1100*/  ISETP.EQ.AND P0, PT, R10.reuse, 0x4, PT ;  /* 0x000000040a00780c */ /* 0x040fe40003f02270 */
[C---:B------:R-:W-:Y:S02]  /*1110*/  ISETP.EQ.AND P6, PT, R10.reuse, RZ, PT ;  /* 0x000000ff0a00720c */ /* 0x040fe40003fc2270 */
[C---:B------:R-:W-:Y:S02]  /*1120*/  ISETP.EQ.AND P4, PT, R10.reuse, 0xc, PT ;  /* 0x0000000c0a00780c */ /* 0x040fe40003f82270 */
[----:B------:R-:W-:Y:S01]  /*1130*/  ISETP.EQ.AND P5, PT, R10, 0x10, PT ;  /* 0x000000100a00780c */ /* 0x000fe20003fa2270 */
[----:B--2---:R-:W-:-:S03]  /*1140*/  IMAD.WIDE.U32 R16, R16, R25, RZ ;  /* 0x0000001910107225 */ /* 0x004fc600078e00ff */
[----:B------:R-:W-:-:S04]  /*1150*/  IADD3 R16, P1, PT, R16, R23, RZ ;  /* 0x0000001710107210 */ /* 0x000fc80007f3e0ff */
[----:B------:R-:W-:Y:S01]  /*1160*/  @P0 MOV R5, R16 ;  /* 0x0000001000050202 */ /* 0x000fe20000000f00 */
[--C-:B------:R-:W-:Y:S01]  /*1170*/  @P6 IMAD.MOV.U32 R4, RZ, RZ, R16.reuse ;  /* 0x000000ffff046224 */ /* 0x100fe200078e0010 */
[----:B------:R-:W-:Y:S01]  /*1180*/  ISETP.NE.AND P0, PT, R21, 0x6, PT ;  /* 0x000000061500780c */ /* 0x000fe20003f05270 */
[--C-:B------:R-:W-:Y:S01]  /*1190*/  @P4 IMAD.MOV.U32 R7, RZ, RZ, R16.reuse ;  /* 0x000000ffff074224 */ /* 0x100fe200078e0010 */
[----:B------:R-:W-:Y:S01]  /*11a0*/  IADD3.X R23, PT, PT, R17, UR4, RZ, P1, !PT ;  /* 0x0000000411177c10 */ /* 0x000fe20008ffe4ff */
[----:B------:R-:W-:Y:S01]  /*11b0*/  @P5 IMAD.MOV.U32 R8, RZ, RZ, R16 ;  /* 0x000000ffff085224 */ /* 0x000fe200078e0010 */
[C---:B------:R-:W-:Y:S02]  /*11c0*/  ISETP.EQ.AND P1, PT, R10.reuse, 0x8, PT ;  /* 0x000000080a00780c */ /* 0x040fe40003f22270 */
[----:B------:R-:W-:-:S11]  /*11d0*/  ISETP.EQ.AND P6, PT, R10, 0x14, PT ;  /* 0x000000140a00780c */ /* 0x000fd60003fc2270 */
[----:B------:R-:W-:Y:S02]  /*11e0*/  @P1 IMAD.MOV.U32 R6, RZ, RZ, R16 ;  /* 0x000000ffff061224 */ /* 0x000fe400078e0010 */
[----:B------:R-:W-:Y:S01]  /*11f0*/  @P6 MOV R9, R16 ;  /* 0x0000001000096202 */ /* 0x000fe20000000f00 */
[----:B------:R-:W-:Y:S06]  /*1200*/  @P0 BRA `(.L_x_18) ;  /* 0xfffffffc00ac0947 */ /* 0x000fec000383ffff */
.L_x_17:
[----:B------:R-:W-:Y:S05]  /*1210*/  BSYNC.RECONVERGENT B0 ;  /* 0x0000000000007941 */ /* 0x000fea0003800200 */
.L_x_16:
        /* <DEDUP_REMOVED lines=8> */
.L_x_21:
[----:B0-----:R-:W-:-:S06]  /*12a0*/  IMAD.WIDE.U32 R10, R19, 0x4, R14 ;  /* 0x00000004130a7825 */ /* 0x001fcc00078e000e */
[----:B------:R-:W2:Y:S01]  /*12b0*/  LDG.E.CONSTANT R10, desc[UR6][R10.64] ;  /* 0x000000060a0a7981 */ /* 0x000ea2000c1e9900 */
[C---:B------:R-:W-:Y:S01]  /*12c0*/  SHF.L.U32 R18, R19.reuse, 0x2, RZ ;  /* 0x0000000213127819 */ /* 0x040fe200000006ff */
[----:B------:R-:W-:-:S03]  /*12d0*/  VIADD R19, R19, 0x1 ;  /* 0x0000000113137836 */ /* 0x000fc60000000000 */
[C---:B------:R-:W-:Y:S02]  /*12e0*/  ISETP.EQ.AND P6, PT, R18.reuse, RZ, PT ;  /* 0x000000ff1200720c */ /* 0x040fe40003fc2270 */
        /* <DEDUP_REMOVED lines=10> */
[----:B------:R-:W-:Y:S01]  /*1390*/  ISETP.EQ.AND P0, PT, R18, 0x14, PT ;  /* 0x000000141200780c */ /* 0x000fe20003f02270 */
[--C-:B------:R-:W-:Y:S01]  /*13a0*/  @P2 IMAD.MOV.U32 R7, RZ, RZ, R16.reuse ;  /* 0x000000ffff072224 */ /* 0x100fe200078e0010 */
[----:B------:R-:W-:Y:S01]  /*13b0*/  @P4 MOV R6, R16 ;  /* 0x0000001000064202 */ /* 0x000fe20000000f00 */
[----:B------:R-:W-:-:S10]  /*13c0*/  @P1 IMAD.MOV.U32 R8, RZ, RZ, R16 ;  /* 0x000000ffff081224 */ /* 0x000fd400078e0010 */
[----:B------:R-:W-:Y:S01]  /*13d0*/  @P0 MOV R9, R16 ;  /* 0x0000001000090202 */ /* 0x000fe20000000f00 */
[----:B------:R-:W-:Y:S06]  /*13e0*/  @P6 BRA `(.L_x_21) ;  /* 0xfffffffc00ac6947 */ /* 0x000fec000383ffff */
.L_x_20:
[----:B------:R-:W-:Y:S05]  /*13f0*/  BSYNC.RECONVERGENT B0 ;  /* 0x0000000000007941 */ /* 0x000fea0003800200 */
.L_x_19:
[----:B------:R-:W-:Y:S01]  /*1400*/  BSSY.RECONVERGENT B0, `(.L_x_22) ;  /* 0x0000060000007945 */ /* 0x000fe20003800200 */
[----:B------:R-:W-:Y:S02]  /*1410*/  IMAD.MOV.U32 R18, RZ, RZ, R13 ;  /* 0x000000ffff127224 */ /* 0x000fe400078e000d */
[----:B------:R-:W-:Y:S01]  /*1420*/  IMAD.MOV.U32 R14, RZ, RZ, R20 ;  /* 0x000000ffff0e7224 */ /* 0x000fe200078e0014 */
[----:B------:R-:W-:Y:S06]  /*1430*/  @!P3 BRA `(.L_x_23) ;  /* 0x000000040070b947 */ /* 0x000fec0003800000 */
[----:B------:R-:W-:-:S13]  /*1440*/  FSETP.NEU.AND P0, PT, |R12|, +INF , PT ;  /* 0x7f8000000c00780b */ /* 0x000fda0003f0d200 */
[----:B------:R-:W-:Y:S05]  /*1450*/  @!P0 BRA `(.L_x_24) ;  /* 0x0000000400608947 */ /* 0x000fea0003800000 */
[----:B------:R-:W0:Y:S01]  /*1460*/  LDC.64 R10, c[0x4][RZ] ;  /* 0x01000000ff0a7b82 */ /* 0x000e220000000a00 */
[----:B------:R-:W-:Y:S01]  /*1470*/  SHF.L.U32 R14, R12, 0x8, RZ ;  /* 0x000000080c0e7819 */ /* 0x000fe200000006ff */
[----:B------:R-:W-:Y:S01]  /*1480*/  IMAD.MOV.U32 R13, RZ, RZ, RZ ;  /* 0x000000ffff0d7224 */ /* 0x000fe200078e00ff */
[----:B------:R-:W-:Y:S01]  /*1490*/  UMOV UR4, URZ ;  /* 0x000000ff00047c82 */ /* 0x000fe20008000000 */
[----:B------:R-:W-:Y:S01]  /*14a0*/  IMAD.MOV.U32 R19, RZ, RZ, RZ ;  /* 0x000000ffff137224 */ /* 0x000fe200078e00ff */
[----:B------:R-:W-:-:S07]  /*14b0*/  LOP3.LUT R23, R14, 0x80000000, RZ, 0xfc, !PT ;  /* 0x800000000e177812 */ /* 0x000fce00078efcff */
.L_x_25:
        /* <DEDUP_REMOVED lines=21> */
[----:B------:R-:W-:Y:S01]  /*1610*/  SHF.R.U32.HI R10, RZ, 0x17, R12 ;  /* 0x00000017ff0a7819 */ /* 0x000fe2000001160c */
[----:B------:R-:W-:Y:S03]  /*1620*/  BSSY.RECONVERGENT B1, `(.L_x_26) ;  /* 0x0000028000017945 */ /* 0x000fe60003800200 */
[C---:B------:R-:W-:Y:S02]  /*1630*/  LOP3.LUT R11, R10.reuse, 0xe0, RZ, 0xc0, !PT ;  /* 0x000000e00a0b7812 */ /* 0x040fe400078ec0ff */
[----:B------:R-:W-:-:S03]  /*1640*/  LOP3.LUT P6, RZ, R10, 0x1f, RZ, 0xc0, !PT ;  /* 0x0000001f0aff7812 */ /* 0x000fc600078cc0ff */
[----:B------:R-:W-:-:S05]  /*1650*/  VIADD R11, R11, 0xffffff80 ;  /* 0xffffff800b0b7836 */ /* 0x000fca0000000000 */
[----:B------:R-:W-:-:S04]  /*1660*/  SHF.R.U32.HI R11, RZ, 0x5, R11 ;  /* 0x00000005ff0b7819 */ /* 0x000fc8000001160b */
[----:B------:R-:W-:-:S04]  /*1670*/  LEA R15, -R11, RZ, 0x2 ;  /* 0x000000ff0b0f7211 */ /* 0x000fc800078e11ff */
[C---:B------:R-:W-:Y:S02]  /*1680*/  ISETP.EQ.AND P3, PT, R15.reuse, -0x18, PT ;  /* 0xffffffe80f00780c */ /* 0x040fe40003f62270 */
[C---:B------:R-:W-:Y:S02]  /*1690*/  ISETP.EQ.AND P4, PT, R15.reuse, -0x14, PT ;  /* 0xffffffec0f00780c */ /* 0x040fe40003f82270 */
[C---:B------:R-:W-:Y:S02]  /*16a0*/  ISETP.EQ.AND P2, PT, R15.reuse, -0x10, PT ;  /* 0xfffffff00f00780c */ /* 0x040fe40003f42270 */
[C---:B------:R-:W-:Y:S02]  /*16b0*/  ISETP.EQ.AND P1, PT, R15.reuse, -0xc, PT ;  /* 0xfffffff40f00780c */ /* 0x040fe40003f22270 */
[C---:B------:R-:W-:Y:S02]  /*16c0*/  ISETP.EQ.AND P0, PT, R15.reuse, -0x8, PT ;  /* 0xfffffff80f00780c */ /* 0x040fe40003f02270 */
[----:B------:R-:W-:-:S03]  /*16d0*/  ISETP.EQ.AND P5, PT, R15, RZ, PT ;  /* 0x000000ff0f00720c */ /* 0x000fc60003fa2270 */
[--C-:B------:R-:W-:Y:S01]  /*16e0*/  @P3 IMAD.MOV.U32 R14, RZ, RZ, R4.reuse ;  /* 0x000000ffff0e3224 */ /* 0x100fe200078e0004 */
[C---:B------:R-:W-:Y:S01]  /*16f0*/  ISETP.EQ.AND P3, PT, R15.reuse, -0x4, PT ;  /* 0xfffffffc0f00780c */ /* 0x040fe20003f62270 */
[----:B------:R-:W-:Y:S01]  /*1700*/  @P4 IMAD.MOV.U32 R11, RZ, RZ, R4 ;  /* 0x000000ffff0b4224 */ /* 0x000fe200078e0004 */
[----:B------:R-:W-:Y:S01]  /*1710*/  @P4 MOV R14, R5 ;  /* 0x00000005000e4202 */ /* 0x000fe20000000f00 */
[----:B------:R-:W-:Y:S01]  /*1720*/  @P2 IMAD.MOV.U32 R11, RZ, RZ, R5 ;  /* 0x000000ffff0b2224 */ /* 0x000fe200078e0005 */
[----:B------:R-:W-:Y:S01]  /*1730*/  ISETP.EQ.AND P4, PT, R15, 0x4, PT ;  /* 0x000000040f00780c */ /* 0x000fe20003f82270 */
[----:B------:R-:W-:Y:S01]  /*1740*/  @P2 IMAD.MOV.U32 R14, RZ, RZ, R6 ;  /* 0x000000ffff0e2224 */ /* 0x000fe200078e0006 */
[----:B------:R-:W-:Y:S01]  /*1750*/  @P1 MOV R11, R6 ;  /* 0x00000006000b1202 */ /* 0x000fe20000000f00 */
[--C-:B------:R-:W-:Y:S01]  /*1760*/  @P1 IMAD.MOV.U32 R14, RZ, RZ, R7.reuse ;  /* 0x000000ffff0e1224 */ /* 0x100fe200078e0007 */
[----:B------:R-:W-:Y:S01]  /*1770*/  @P0 MOV R14, R8 ;  /* 0x00000008000e0202 */ /* 0x000fe20000000f00 */
[----:B------:R-:W-:-:S04]  /*1780*/  @P0 IMAD.MOV.U32 R11, RZ, RZ, R7 ;  /* 0x000000ffff0b0224 */ /* 0x000fc800078e0007 */
[----:B------:R-:W-:Y:S01]  /*1790*/  @P3 IMAD.MOV.U32 R11, RZ, RZ, R8 ;  /* 0x000000ffff0b3224 */ /* 0x000fe200078e0008 */
[----:B------:R-:W-:Y:S01]  /*17a0*/  @P5 MOV R11, R9 ;  /* 0x00000009000b5202 */ /* 0x000fe20000000f00 */
[----:B------:R-:W-:Y:S02]  /*17b0*/  @P3 IMAD.MOV.U32 R14, RZ, RZ, R9 ;  /* 0x000000ffff0e3224 */ /* 0x000fe400078e0009 */
[--C-:B------:R-:W-:Y:S02]  /*17c0*/  @P5 IMAD.MOV.U32 R14, RZ, RZ, R13.reuse ;  /* 0x000000ffff0e5224 */ /* 0x100fe400078e000d */
[----:B------:R-:W-:Y:S01]  /*17d0*/  @P4 IMAD.MOV.U32 R11, RZ, RZ, R13 ;  /* 0x000000ffff0b4224 */ /* 0x000fe200078e000d */
[----:B------:R-:W-:Y:S06]  /*17e0*/  @!P6 BRA `(.L_x_27) ;  /* 0x00000000002ce947 */ /* 0x000fec0003800000 */
[----:B------:R-:W-:Y:S01]  /*17f0*/  @P2 MOV R16, R4 ;  /* 0x0000000400102202 */ /* 0x000fe20000000f00 */
[----:B------:R-:W-:Y:S01]  /*1800*/  @P1 IMAD.MOV.U32 R16, RZ, RZ, R5 ;  /* 0x000000ffff101224 */ /* 0x000fe200078e0005 */
[----:B------:R-:W-:Y:S01]  /*1810*/  LOP3.LUT R10, R10, 0x1f, RZ, 0xc0, !PT ;  /* 0x0000001f0a0a7812 */ /* 0x000fe200078ec0ff */
[----:B------:R-:W-:Y:S01]  /*1820*/  @P0 IMAD.MOV.U32 R16, RZ, RZ, R6 ;  /* 0x000000ffff100224 */ /* 0x000fe200078e0006 */
[----:B------:R-:W-:Y:S02]  /*1830*/  ISETP.EQ.AND P0, PT, R15, 0x8, PT ;  /* 0x000000080f00780c */ /* 0x000fe40003f02270 */
[----:B------:R-:W-:Y:S01]  /*1840*/  @P3 MOV R16, R7 ;  /* 0x0000000700103202 */ /* 0x000fe20000000f00 */
[----:B------:R-:W-:Y:S01]  /*1850*/  @P5 IMAD.MOV.U32 R16, RZ, RZ, R8 ;  /* 0x000000ffff105224 */ /* 0x000fe200078e0008 */
[----:B------:R-:W-:Y:S01]  /*1860*/  SHF.L.W.U32.HI R14, R11, R10, R14 ;  /* 0x0000000a0b0e7219 */ /* 0x000fe20000010e0e */
[----:B------:R-:W-:-:S08]  /*1870*/  @P4 IMAD.MOV.U32 R16, RZ, RZ, R9 ;  /* 0x000000ffff104224 */ /* 0x000fd000078e0009 */
[----:B------:R-:W-:-:S04]  /*1880*/  @P0 MOV R16, R13 ;  /* 0x0000000d00100202 */ /* 0x000fc80000000f00 */
[----:B------:R-:W-:-:S07]  /*1890*/  SHF.L.W.U32.HI R11, R16, R10, R11 ;  /* 0x0000000a100b7219 */ /* 0x000fce0000010e0b */
.L_x_27:
[----:B------:R-:W-:Y:S05]  /*18a0*/  BSYNC.RECONVERGENT B1 ;  /* 0x0000000000017941 */ /* 0x000fea0003800200 */
.L_x_26:
[C-C-:B------:R-:W-:Y:S01]  /*18b0*/  SHF.L.W.U32.HI R15, R11.reuse, 0x2, R14.reuse ;  /* 0x000000020b0f7819 */ /* 0x140fe20000010e0e */
[----:B------:R-:W-:Y:S01]  /*18c0*/  IMAD.SHL.U32 R11, R11, 0x4, RZ ;  /* 0x000000040b0b7824 */ /* 0x000fe200078e00ff */
[----:B------:R-:W-:Y:S01]  /*18d0*/  UMOV UR4, 0x54442d19 ;  /* 0x54442d1900047882 */ /* 0x000fe20000000000 */
[----:B------:R-:W-:Y:S01]  /*18e0*/  UMOV UR5, 0x3bf921fb ;  /* 0x3bf921fb00057882 */ /* 0x000fe20000000000 */
[----:B------:R-:W-:Y:S02]  /*18f0*/  SHF.R.S32.HI R16, RZ, 0x1f, R15 ;  /* 0x0000001fff107819 */ /* 0x000fe4000001140f */
[----:B------:R-:W-:Y:S02]  /*1900*/  SHF.R.U32.HI R13, RZ, 0x1e, R14 ;  /* 0x0000001eff0d7819 */ /* 0x000fe4000001160e */
[C---:B------:R-:W-:Y:S02]  /*1910*/  LOP3.LUT R10, R16.reuse, R11, RZ, 0x3c, !PT ;  /* 0x0000000b100a7212 */ /* 0x040fe400078e3cff */
[----:B------:R-:W-:-:S02]  /*1920*/  LOP3.LUT R11, R16, R15, RZ, 0x3c, !PT ;  /* 0x0000000f100b7212 */ /* 0x000fc400078e3cff */
[----:B------:R-:W-:Y:S02]  /*1930*/  ISETP.GE.AND P0, PT, R12, RZ, PT ;  /* 0x000000ff0c00720c */ /* 0x000fe40003f06270 */
[C---:B------:R-:W-:Y:S02]  /*1940*/  LOP3.LUT R14, R15.reuse, R12, RZ, 0x3c, !PT ;  /* 0x0000000c0f0e7212 */ /* 0x040fe400078e3cff */
[----:B------:R-:W0:Y:S01]  /*1950*/  I2F.F64.S64 R10, R10 ;  /* 0x0000000a000a7312 */ /* 0x000e220000301c00 */
[----:B------:R-:W-:Y:S02]  /*1960*/  LEA.HI R13, R15, R13, RZ, 0x1 ;  /* 0x0000000d0f0d7211 */ /* 0x000fe400078f08ff */
[----:B------:R-:W-:-:S03]  /*1970*/  ISETP.GE.AND P1, PT, R14, RZ, PT ;  /* 0x000000ff0e00720c */ /* 0x000fc60003f26270 */
[----:B------:R-:W-:-:S05]  /*1980*/  IMAD.MOV R14, RZ, RZ, -R13 ;  /* 0x000000ffff0e7224 */ /* 0x000fca00078e0a0d */
[----:B------:R-:W-:Y:S01]  /*1990*/  @!P0 MOV R13, R14 ;  /* 0x0000000e000d8202 */ /* 0x000fe20000000f00 */
[----:B0-----:R-:W-:-:S10]  /*19a0*/  DMUL R16, R10, UR4 ;  /* 0x000000040a107c28 */ /* 0x001fd40008000000 */
[----:B------:R-:W0:Y:S02]  /*19b0*/  F2F.F32.F64 R16, R16 ;  /* 0x0000001000107310 */ /* 0x000e240000301000 */
[----:B0-----:R-:W-:Y:S01]  /*19c0*/  FSEL R14, -R16, R16, !P1 ;  /* 0x00000010100e7208 */ /* 0x001fe20004800100 */
[----:B------:R-:W-:Y:S06]  /*19d0*/  BRA `(.L_x_23) ;  /* 0x0000000000087947 */ /* 0x000fec0003800000 */
.L_x_24:
[----:B------:R-:W-:Y:S01]  /*19e0*/  FMUL R14, RZ, R12 ;  /* 0x0000000cff0e7220 */ /* 0x000fe20000400000 */
[----:B------:R-:W-:-:S07]  /*19f0*/  IMAD.MOV.U32 R13, RZ, RZ, RZ ;  /* 0x000000ffff0d7224 */ /* 0x000fce00078e00ff */
.L_x_23:
[----:B------:R-:W-:Y:S05]  /*1a00*/  BSYNC.RECONVERGENT B0 ;  /* 0x0000000000007941 */ /* 0x000fea0003800200 */
.L_x_22:
[----:B------:R-:W-:Y:S01]  /*1a10*/  FSETP.GE.AND P0, PT, |R12|, 105615, PT ;  /* 0x47ce47800c00780b */ /* 0x000fe20003f06200 */
[----:B------:R-:W-:-:S12]  /*1a20*/  BSSY.RECONVERGENT B0, `(.L_x_28) ;  /* 0x000005e000007945 */ /* 0x000fd80003800200 */
[----:B------:R-:W-:Y:S05]  /*1a30*/  @!P0 BRA `(.L_x_29) ;  /* 0x0000000400708947 */ /* 0x000fea0003800000 */
        /* <DEDUP_REMOVED lines=8> */
.L_x_31:
[----:B0-----:R-:W-:-:S06]  /*1ac0*/  IMAD.WIDE.U32 R16, R21, 0x4, R10 ;  /* 0x0000000415107825 */ /* 0x001fcc00078e000a */
[----:B------:R-:W2:Y:S01]  /*1ad0*/  LDG.E.CONSTANT R16, desc[UR6][R16.64] ;  /* 0x0000000610107981 */ /* 0x000ea2000c1e9900 */
[C---:B------:R-:W-:Y:S01]  /*1ae0*/  IMAD.SHL.U32 R20, R21.reuse, 0x4, RZ ;  /* 0x0000000415147824 */ /* 0x040fe200078e00ff */
[----:B------:R-:W-:-:S04]  /*1af0*/  IADD3 R21, PT, PT, R21, 0x1, RZ ;  /* 0x0000000115157810 */ /* 0x000fc80007ffe0ff */
        /* <DEDUP_REMOVED lines=22> */
[----:B------:R-:W-:-:S05]  /*1c60*/  SHF.R.U32.HI R10, RZ, 0x5, R10 ;  /* 0x00000005ff0a7819 */ /* 0x000fca000001160a */
[----:B------:R-:W-:-:S05]  /*1c70*/  IMAD.U32 R17, R10, -0x4, RZ ;  /* 0xfffffffc0a117824 */ /* 0x000fca00078e00ff */
[C---:B------:R-:W-:Y:S02]  /*1c80*/  ISETP.EQ.AND P3, PT, R17.reuse, -0x18, PT ;  /* 0xffffffe81100780c */ /* 0x040fe40003f62270 */
[C---:B------:R-:W-:Y:S02]  /*1c90*/  ISETP.EQ.AND P4, PT, R17.reuse, -0x14, PT ;  /* 0xffffffec1100780c */ /* 0x040fe40003f82270 */
[C---:B------:R-:W-:Y:S02]  /*1ca0*/  ISETP.EQ.AND P2, PT, R17.reuse, -0x10, PT ;  /* 0xfffffff01100780c */ /* 0x040fe40003f42270 */
[C---:B------:R-:W-:Y:S02]  /*1cb0*/  ISETP.EQ.AND P1, PT, R17.reuse, -0xc, PT ;  /* 0xfffffff41100780c */ /* 0x040fe40003f22270 */
[C---:B------:R-:W-:Y:S02]  /*1cc0*/  ISETP.EQ.AND P0, PT, R17.reuse, -0x8, PT ;  /* 0xfffffff81100780c */ /* 0x040fe40003f02270 */
[----:B------:R-:W-:-:S03]  /*1cd0*/  ISETP.EQ.AND P5, PT, R17, 0x4, PT ;  /* 0x000000041100780c */ /* 0x000fc60003fa2270 */
[----:B------:R-:W-:Y:S02]  /*1ce0*/  @P3 MOV R18, R4 ;  /* 0x0000000400123202 */ /* 0x000fe40000000f00 */
[----:B------:R-:W-:Y:S01]  /*1cf0*/  @P4 IMAD.MOV.U32 R10, RZ, RZ, R4 ;  /* 0x000000ffff0a4224 */ /* 0x000fe200078e0004 */
[C---:B------:R-:W-:Y:S01]  /*1d00*/  ISETP.EQ.AND P3, PT, R17.reuse, -0x4, PT ;  /* 0xfffffffc1100780c */ /* 0x040fe20003f62270 */
[----:B------:R-:W-:Y:S01]  /*1d10*/  @P4 IMAD.MOV.U32 R18, RZ, RZ, R5 ;  /* 0x000000ffff124224 */ /* 0x000fe200078e0005 */
[----:B------:R-:W-:Y:S01]  /*1d20*/  ISETP.EQ.AND P4, PT, R17, RZ, PT ;  /* 0x000000ff1100720c */ /* 0x000fe20003f82270 */
[--C-:B------:R-:W-:Y:S01]  /*1d30*/  @P2 IMAD.MOV.U32 R18, RZ, RZ, R6.reuse ;  /* 0x000000ffff122224 */ /* 0x100fe200078e0006 */
[----:B------:R-:W-:Y:S01]  /*1d40*/  @P2 MOV R10, R5 ;  /* 0x00000005000a2202 */ /* 0x000fe20000000f00 */
[----:B------:R-:W-:Y:S01]  /*1d50*/  @P1 IMAD.MOV.U32 R10, RZ, RZ, R6 ;  /* 0x000000ffff0a1224 */ /* 0x000fe200078e0006 */
[----:B------:R-:W-:Y:S01]  /*1d60*/  @P1 MOV R18, R7 ;  /* 0x0000000700121202 */ /* 0x000fe20000000f00 */
[----:B------:R-:W-:-:S02]  /*1d70*/  @P0 IMAD.MOV.U32 R10, RZ, RZ, R7 ;  /* 0x000000ffff0a0224 */ /* 0x000fc400078e0007 */
[----:B------:R-:W-:-:S04]  /*1d80*/  @P0 IMAD.MOV.U32 R18, RZ, RZ, R8 ;  /* 0x000000ffff120224 */ /* 0x000fc800078e0008 */
[----:B------:R-:W-:Y:S01]  /*1d90*/  @P3 MOV R10, R8 ;  /* 0x00000008000a3202 */ /* 0x000fe20000000f00 */
[--C-:B------:R-:W-:Y:S01]  /*1da0*/  @P3 IMAD.MOV.U32 R18, RZ, RZ, R9.reuse ;  /* 0x000000ffff123224 */ /* 0x100fe200078e0009 */
[----:B------:R-:W-:Y:S01]  /*1db0*/  @P4 MOV R18, R15 ;  /* 0x0000000f00124202 */ /* 0x000fe20000000f00 */
[----:B------:R-:W-:Y:S02]  /*1dc0*/  @P4 IMAD.MOV.U32 R10, RZ, RZ, R9 ;  /* 0x000000ffff0a4224 */ /* 0x000fe400078e0009 */
[----:B------:R-:W-:Y:S01]  /*1dd0*/  @P5 IMAD.MOV.U32 R10, RZ, RZ, R15 ;  /* 0x000000ffff0a5224 */ /* 0x000fe200078e000f */
[----:B------:R-:W-:Y:S06]  /*1de0*/  @!P6 BRA `(.L_x_33) ;  /* 0x00000000002ce947 */ /* 0x000fec0003800000 */
[----:B------:R-:W-:Y:S01]  /*1df0*/  @P2 IMAD.MOV.U32 R11, RZ, RZ, R4 ;  /* 0x000000ffff0b2224 */ /* 0x000fe200078e0004 */
[----:B------:R-:W-:Y:S01]  /*1e00*/  @P1 MOV R11, R5 ;  /* 0x00000005000b1202 */ /* 0x000fe20000000f00 */
[----:B------:R-:W-:Y:S01]  /*1e10*/  @P0 IMAD.MOV.U32 R11, RZ, RZ, R6 ;  /* 0x000000ffff0b0224 */ /* 0x000fe200078e0006 */
[----:B------:R-:W-:Y:S01]  /*1e20*/  ISETP.EQ.AND P0, PT, R17, 0x8, PT ;  /* 0x000000081100780c */ /* 0x000fe20003f02270 */
[----:B------:R-:W-:Y:S01]  /*1e30*/  @P3 IMAD.MOV.U32 R11, RZ, RZ, R7 ;  /* 0x000000ffff0b3224 */ /* 0x000fe200078e0007 */
[----:B------:R-:W-:Y:S01]  /*1e40*/  @P4 MOV R11, R8 ;  /* 0x00000008000b4202 */ /* 0x000fe20000000f00 */
[----:B------:R-:W-:Y:S01]  /*1e50*/  @P5 IMAD.MOV.U32 R11, RZ, RZ, R9 ;  /* 0x000000ffff0b5224 */ /* 0x000fe200078e0009 */
[----:B------:R-:W-:-:S04]  /*1e60*/  LOP3.LUT R17, R16, 0x1f, RZ, 0xc0, !PT ;  /* 0x0000001f10117812 */ /* 0x000fc800078ec0ff */
[----:B------:R-:W-:-:S05]  /*1e70*/  SHF.L.W.U32.HI R18, R10, R17, R18 ;  /* 0x000000110a127219 */ /* 0x000fca0000010e12 */
[----:B------:R-:W-:-:S05]  /*1e80*/  @P0 IMAD.MOV.U32 R11, RZ, RZ, R15 ;  /* 0x000000ffff0b0224 */ /* 0x000fca00078e000f */
[----:B------:R-:W-:-:S07]  /*1e90*/  SHF.L.W.U32.HI R10, R11, R17, R10 ;  /* 0x000000110b0a7219 */ /* 0x000fce0000010e0a */
.L_x_33:
[----:B------:R-:W-:Y:S05]  /*1ea0*/  BSYNC.RECONVERGENT B1 ;  /* 0x0000000000017941 */ /* 0x000fea0003800200 */
.L_x_32:
[C---:B------:R-:W-:Y:S01]  /*1eb0*/  SHF.L.W.U32.HI R15, R10.reuse, 0x2, R18 ;  /* 0x000000020a0f7819 */ /* 0x040fe20000010e12 */
[----:B------:R-:W-:Y:S01]  /*1ec0*/  UMOV UR4, 0x54442d19 ;  /* 0x54442d1900047882 */ /* 0x000fe20000000000 */
[----:B------:R-:W-:Y:S01]  /*1ed0*/  SHF.L.U32 R10, R10, 0x2, RZ ;  /* 0x000000020a0a7819 */ /* 0x000fe200000006ff */
[----:B------:R-:W-:Y:S01]  /*1ee0*/  UMOV UR5, 0x3bf921fb ;  /* 0x3bf921fb00057882 */ /* 0x000fe20000000000 */
[----:B------:R-:W-:Y:S02]  /*1ef0*/  SHF.R.S32.HI R11, RZ, 0x1f, R15 ;  /* 0x0000001fff0b7819 */ /* 0x000fe4000001140f */
[----:B------:R-:W-:Y:S02]  /*1f00*/  ISETP.GE.AND P1, PT, R12, RZ, PT ;  /* 0x000000ff0c00720c */ /* 0x000fe40003f26270 */
[C---:B------:R-:W-:Y:S02]  /*1f10*/  LOP3.LUT R10, R11.reuse, R10, RZ, 0x3c, !PT ;  /* 0x0000000a0b0a7212 */ /* 0x040fe400078e3cff */
[----:B------:R-:W-:-:S02]  /*1f20*/  LOP3.LUT R11, R11, R15, RZ, 0x3c, !PT ;  /* 0x0000000f0b0b7212 */ /* 0x000fc400078e3cff */
[----:B------:R-:W-:Y:S02]  /*1f30*/  SHF.R.U32.HI R18, RZ, 0x1e, R18 ;  /* 0x0000001eff127819 */ /* 0x000fe40000011612 */
[C---:B------:R-:W-:Y:S02]  /*1f40*/  LOP3.LUT R19, R15.reuse, R12, RZ, 0x3c, !PT ;  /* 0x0000000c0f137212 */ /* 0x040fe400078e3cff */
[----:B------:R-:W0:Y:S01]  /*1f50*/  I2F.F64.S64 R10, R10 ;  /* 0x0000000a000a7312 */ /* 0x000e220000301c00 */
[----:B------:R-:W-:Y:S02]  /*1f60*/  LEA.HI R18, R15, R18, RZ, 0x1 ;  /* 0x000000120f127211 */ /* 0x000fe400078f08ff */
[----:B------:R-:W-:-:S03]  /*1f70*/  ISETP.GE.AND P0, PT, R19, RZ, PT ;  /* 0x000000ff1300720c */ /* 0x000fc60003f06270 */
[----:B------:R-:W-:-:S04]  /*1f80*/  IMAD.MOV R15, RZ, RZ, -R18 ;  /* 0x000000ffff0f7224 */ /* 0x000fc800078e0a12 */
[----:B------:R-:W-:Y:S01]  /*1f90*/  @!P1 IMAD.MOV.U32 R18, RZ, RZ, R15 ;  /* 0x000000ffff129224 */ /* 0x000fe200078e000f */
[----:B0-----:R-:W-:-:S10]  /*1fa0*/  DMUL R16, R10, UR4 ;  /* 0x000000040a107c28 */ /* 0x001fd40008000000 */
[----:B------:R-:W0:Y:S02]  /*1fb0*/  F2F.F32.F64 R16, R16 ;  /* 0x0000001000107310 */ /* 0x000e240000301000 */
[----:B0-----:R-:W-:Y:S01]  /*1fc0*/  FSEL R20, -R16, R16, !P0 ;  /* 0x0000001010147208 */ /* 0x001fe20004000100 */
[----:B------:R-:W-:Y:S06]  /*1fd0*/  BRA `(.L_x_29) ;  /* 0x0000000000087947 */ /* 0x000fec0003800000 */
.L_x_30:
[----:B------:R-:W-:Y:S01]  /*1fe0*/  FMUL R20, RZ, R12 ;  /* 0x0000000cff147220 */ /* 0x000fe20000400000 */
[----:B------:R-:W-:-:S07]  /*1ff0*/  MOV R18, RZ ;  /* 0x000000ff00127202 */ /* 0x000fce0000000f00 */
.L_x_29:
[----:B------:R-:W-:Y:S05]  /*2000*/  BSYNC.RECONVERGENT B0 ;  /* 0x0000000000007941 */ /* 0x000fea0003800200 */
.L_x_28:
[----:B------:R-:W-:Y:S01]  /*2010*/  FADD R11, |R12|, -RZ ;  /* 0x800000ff0c0b7221 */ /* 0x000fe20000000200 */
[----:B------:R0:W1:Y:S01]  /*2020*/  MUFU.RSQ R15, |R12| ;  /* 0x4000000c000f7308 */ /* 0x0000620000001400 */
[----:B------:R-:W-:Y:S02]  /*2030*/  BSSY.RECONVERGENT B0, `(.L_x_34) ;  /* 0x000000c000007945 */ /* 0x000fe40003800200 */
[----:B------:R-:W-:-:S05]  /*2040*/  VIADD R10, R11, 0xf3000000 ;  /* 0xf30000000b0a7836 */ /* 0x000fca0000000000 */
[----:B------:R-:W-:-:S13]  /*2050*/  ISETP.GT.U32.AND P0, PT, R10, 0x727fffff, PT ;  /* 0x727fffff0a00780c */ /* 0x000fda0003f04070 */
[----:B01----:R-:W-:Y:S05]  /*2060*/  @!P0 BRA `(.L_x_35) ;  /* 0x0000000000108947 */ /* 0x003fea0003800000 */
[----:B------:R-:W-:-:S07]  /*2070*/  MOV R19, 0x2090 ;  /* 0x0000209000137802 */ /* 0x000fce0000000f00 */
[----:B------:R-:W-:Y:S05]  /*2080*/  CALL.REL.NOINC `($__internal_0_$__cuda_sm20_sqrt_rn_f32_slowpath) ;  /* 0x0000000000c07944 */ /* 0x000fea0003c00000 */
[----:B------:R-:W-:Y:S01]  /*2090*/  IMAD.MOV.U32 R11, RZ, RZ, R12 ;  /* 0x000000ffff0b7224 */ /* 0x000fe200078e000c */
[----:B------:R-:W-:Y:S06]  /*20a0*/  BRA `(.L_x_36) ;  /* 0x0000000000107947 */ /* 0x000fec0003800000 */
.L_x_35:
[----:B------:R-:W-:Y:S01]  /*20b0*/  FMUL.FTZ R11, |R12|, R15 ;  /* 0x0000000f0c0b7220 */ /* 0x000fe20000410200 */
[----:B------:R-:W-:-:S03]  /*20c0*/  FMUL.FTZ R10, R15, 0.5 ;  /* 0x3f0000000f0a7820 */ /* 0x000fc60000410000 */
[----:B------:R-:W-:-:S04]  /*20d0*/  FFMA R12, -R11, R11, |R12| ;  /* 0x0000000b0b0c7223 */ /* 0x000fc8000000050c */
[----:B------:R-:W-:-:S07]  /*20e0*/  FFMA R11, R12, R10, R11 ;  /* 0x0000000a0c0b7223 */ /* 0x000fce000000000b */
.L_x_36:
[----:B------:R-:W-:Y:S05]  /*20f0*/  BSYNC.RECONVERGENT B0 ;  /* 0x0000000000007941 */ /* 0x000fea0003800200 */
.L_x_34:
[----:B------:R-:W-:Y:S01]  /*2100*/  HFMA2 R12, -RZ, RZ, 0.487060546875, -0.0625 ;  /* 0x37cbac00ff0c7431 */ /* 0x000fe200000001ff */
[C---:B------:R-:W-:Y:S01]  /*2110*/  LOP3.LUT R10, R13.reuse, 0x1, RZ, 0xc0, !PT ;  /* 0x000000010d0a7812 */ /* 0x040fe200078ec0ff */
[----:B------:R-:W-:Y:S01]  /*2120*/  FMUL R17, R14, R14 ;  /* 0x0000000e0e117220 */ /* 0x000fe20000400000 */
[----:B------:R-:W-:Y:S01]  /*2130*/  IMAD.MOV.U32 R26, RZ, RZ, 0x3d2aaabb ;  /* 0x3d2aaabbff1a7424 */ /* 0x000fe200078e00ff */
[----:B------:R-:W-:Y:S01]  /*2140*/  LOP3.LUT P1, RZ, R13, 0x2, RZ, 0xc0, !PT ;  /* 0x000000020dff7812 */ /* 0x000fe2000782c0ff */
[----:B------:R-:W-:Y:S01]  /*2150*/  FMUL R15, R20, R20 ;  /* 0x00000014140f7220 */ /* 0x000fe20000400000 */
[----:B------:R-:W-:Y:S01]  /*2160*/  ISETP.NE.U32.AND P0, PT, R10, 0x1, PT ;  /* 0x000000010a00780c */ /* 0x000fe20003f05070 */
[C---:B------:R-:W-:Y:S01]  /*2170*/  VIADD R19, R18.reuse, 0x1 ;  /* 0x0000000112137836 */ /* 0x040fe20000000000 */
[----:B------:R-:W-:Y:S01]  /*2180*/  LOP3.LUT R13, R18, 0x1, RZ, 0xc0, !PT ;  /* 0x00000001120d7812 */ /* 0x000fe200078ec0ff */
[----:B------:R-:W-:Y:S02]  /*2190*/  VIADD R0, R0, 0x1 ;  /* 0x0000000100007836 */ /* 0x000fe40000000000 */
[-C--:B------:R-:W-:Y:S01]  /*21a0*/  FFMA R10, R17, R12.reuse, -0.0013887860113754868507 ;  /* 0xbab607ed110a7423 */ /* 0x080fe2000000000c */
[----:B------:R-:W-:Y:S01]  /*21b0*/  FFMA R21, R15, R12, -0.0013887860113754868507 ;  /* 0xbab607ed0f157423 */ /* 0x000fe2000000000c */
[----:B------:R-:W-:-:S02]  /*21c0*/  FSEL R18, R26, 0.0083327032625675201416, !P0 ;  /* 0x3c0885e41a127808 */ /* 0x000fc40004000000 */
[----:B------:R-:W-:Y:S02]  /*21d0*/  ISETP.NE.U32.AND P2, PT, R13, 0x1, PT ;  /* 0x000000010d00780c */ /* 0x000fe40003f45070 */
[----:B------:R-:W-:Y:S01]  /*21e0*/  FSEL R10, R10, -0.00019574658654164522886, !P0 ;  /* 0xb94d41530a0a7808 */ /* 0x000fe20004000000 */
[----:B------:R-:W0:Y:S01]  /*21f0*/  LDC.64 R12, c[0x0][0x388] ;  /* 0x0000e200ff0c7b82 */ /* 0x000e220000000a00 */
[----:B------:R-:W-:Y:S02]  /*2200*/  MOV R16, 0x3effffff ;  /* 0x3effffff00107802 */ /* 0x000fe40000000f00 */
[----:B------:R-:W-:Y:S01]  /*2210*/  FSEL R26, R26, 0.0083327032625675201416, P2 ;  /* 0x3c0885e41a1a7808 */ /* 0x000fe20001000000 */
[----:B------:R-:W-:Y:S01]  /*2220*/  FFMA R18, R17, R10, R18 ;  /* 0x0000000a11127223 */ /* 0x000fe20000000012 */
[----:B------:R-:W-:Y:S02]  /*2230*/  FSEL R24, R21, -0.00019574658654164522886, P2 ;  /* 0xb94d415315187808 */ /* 0x000fe40001000000 */
[----:B------:R-:W-:-:S02]  /*2240*/  FSEL R22, -R16, -0.16666662693023681641, !P0 ;  /* 0xbe2aaaa810167808 */ /* 0x000fc40004000100 */
[----:B------:R-:W-:Y:S01]  /*2250*/  FSEL R10, R14, 1, P0 ;  /* 0x3f8000000e0a7808 */ /* 0x000fe20000000000 */
[----:B------:R-:W-:Y:S01]  /*2260*/  FFMA R24, R15, R24, R26 ;  /* 0x000000180f187223 */ /* 0x000fe2000000001a */
[----:B------:R-:W-:Y:S01]  /*2270*/  FSEL R16, -R16, -0.16666662693023681641, P2 ;  /* 0xbe2aaaa810107808 */ /* 0x000fe20001000100 */
[----:B------:R-:W-:Y:S01]  /*2280*/  FFMA R18, R17, R18, R22 ;  /* 0x0000001211127223 */ /* 0x000fe20000000016 */
[----:B------:R-:W-:Y:S01]  /*2290*/  LOP3.LUT P3, RZ, R19, 0x2, RZ, 0xc0, !PT ;  /* 0x0000000213ff7812 */ /* 0x000fe2000786c0ff */
[----:B------:R-:W-:Y:S01]  /*22a0*/  FFMA R17, R17, R10, RZ ;  /* 0x0000000a11117223 */ /* 0x000fe200000000ff */
[----:B------:R-:W-:Y:S01]  /*22b0*/  FSEL R20, R20, 1, !P2 ;  /* 0x3f80000014147808 */ /* 0x000fe20005000000 */
[----:B------:R-:W-:Y:S01]  /*22c0*/  FFMA R16, R15, R24, R16 ;  /* 0x000000180f107223 */ /* 0x000fe20000000010 */
[----:B------:R-:W-:Y:S01]  /*22d0*/  ISETP.NE.AND P0, PT, R0, 0x200, PT ;  /* 0x000002000000780c */ /* 0x000fe20003f05270 */
[----:B------:R-:W-:Y:S02]  /*22e0*/  FFMA R10, R17, R18, R10 ;  /* 0x00000012110a7223 */ /* 0x000fe4000000000a */
[----:B------:R-:W-:-:S02]  /*22f0*/  FFMA R15, R15, R20, RZ ;  /* 0x000000140f0f7223 */ /* 0x000fc400000000ff */
[----:B------:R-:W-:Y:S02]  /*2300*/  @P1 FADD R10, RZ, -R10 ;  /* 0x8000000aff0a1221 */ /* 0x000fe40000000000 */
[----:B------:R-:W-:Y:S01]  /*2310*/  FFMA R16, R15, R16, R20 ;  /* 0x000000100f107223 */ /* 0x000fe20000000014 */
[----:B0-----:R-:W-:-:S04]  /*2320*/  IMAD.WIDE.U32 R12, R2, 0x4, R12 ;  /* 0x00000004020c7825 */ /* 0x001fc800078e000c */
[----:B------:R-:W-:Y:S01]  /*2330*/  FADD R11, R10, R11 ;  /* 0x0000000b0a0b7221 */ /* 0x000fe20000000000 */
[----:B------:R-:W-:-:S04]  /*2340*/  @P3 FADD R16, RZ, -R16 ;  /* 0x80000010ff103221 */ /* 0x000fc80000000000 */
[----:B------:R-:W-:-:S05]  /*2350*/  FADD R11, R11, R16 ;  /* 0x000000100b0b7221 */ /* 0x000fca0000000000 */
[----:B------:R0:W-:Y:S01]  /*2360*/  STG.E desc[UR6][R12.64], R11 ;  /* 0x0000000b0c007986 */ /* 0x0001e2000c101906 */
[----:B------:R-:W-:Y:S05]  /*2370*/  @P0 BRA `(.L_x_37) ;  /* 0xffffffdc003c0947 */ /* 0x000fea000383ffff */
[----:B------:R-:W-:Y:S05]  /*2380*/  EXIT ;  /* 0x000000000000794d */ /* 0x000fea0003800000 */
        .weak           $__internal_0_$__cuda_sm20_sqrt_rn_f32_slowpath
        .type           $__internal_0_$__cuda_sm20_sqrt_rn_f32_slowpath,@function
        .size           $__internal_0_$__cuda_sm20_sqrt_rn_f32_slowpath,(.L_x_40 - $__internal_0_$__cuda_sm20_sqrt_rn_f32_slowpath)
$__internal_0_$__cuda_sm20_sqrt_rn_f32_slowpath:
[----:B------:R-:W-:-:S13]  /*2390*/  LOP3.LUT P0, RZ, R11, 0x7fffffff, RZ, 0xc0, !PT ;  /* 0x7fffffff0bff7812 */ /* 0x000fda000780c0ff */
[----:B------:R-:W-:Y:S05]  /*23a0*/  @!P0 BRA `(.L_x_38) ;  /* 0x0000000000448947 */ /* 0x000fea0003800000 */
[----:B------:R-:W-:Y:S01]  /*23b0*/  FSETP.GEU.FTZ.AND P0, PT, R11, RZ, PT ;  /* 0x000000ff0b00720b */ /* 0x000fe20003f1e000 */
[----:B------:R-:W-:-:S12]  /*23c0*/  IMAD.MOV.U32 R10, RZ, RZ, R11 ;  /* 0x000000ffff0a7224 */ /* 0x000fd800078e000b */
[----:B------:R-:W-:Y:S01]  /*23d0*/  @!P0 MOV R11, 0x7fffffff ;  /* 0x7fffffff000b8802 */ /* 0x000fe20000000f00 */
[----:B------:R-:W-:Y:S06]  /*23e0*/  @!P0 BRA `(.L_x_38) ;  /* 0x0000000000348947 */ /* 0x000fec0003800000 */
[----:B------:R-:W-:-:S13]  /*23f0*/  FSETP.GTU.FTZ.AND P0, PT, |R10|, +INF , PT ;  /* 0x7f8000000a00780b */ /* 0x000fda0003f1c200 */
[----:B------:R-:W-:Y:S01]  /*2400*/  @P0 FADD.FTZ R11, R10, 1 ;  /* 0x3f8000000a0b0421 */ /* 0x000fe20000010000 */
[----:B------:R-:W-:Y:S06]  /*2410*/  @P0 BRA `(.L_x_38) ;  /* 0x0000000000280947 */ /* 0x000fec0003800000 */
[----:B------:R-:W-:-:S13]  /*2420*/  FSETP.NEU.FTZ.AND P0, PT, |R10|, +INF , PT ;  /* 0x7f8000000a00780b */ /* 0x000fda0003f1d200 */
[----:B------:R-:W-:-:S04]  /*2430*/  @P0 FFMA R12, R10, 1.84467440737095516160e+19, RZ ;  /* 0x5f8000000a0c0823 */ /* 0x000fc800000000ff */
[----:B------:R-:W0:Y:S02]  /*2440*/  @P0 MUFU.RSQ R11, R12 ;  /* 0x0000000c000b0308 */ /* 0x000e240000001400 */
[----:B0-----:R-:W-:Y:S01]  /*2450*/  @P0 FMUL.FTZ R15, R12, R11 ;  /* 0x0000000b0c0f0220 */ /* 0x001fe20000410000 */
[----:B------:R-:W-:Y:S01]  /*2460*/  @P0 FMUL.FTZ R17, R11, 0.5 ;  /* 0x3f0000000b110820 */ /* 0x000fe20000410000 */
[----:B------:R-:W-:Y:S02]  /*2470*/  @!P0 IMAD.MOV.U32 R11, RZ, RZ, R10 ;  /* 0x000000ffff0b8224 */ /* 0x000fe400078e000a */
[----:B------:R-:W-:-:S04]  /*2480*/  @P0 FADD.FTZ R16, -R15, -RZ ;  /* 0x800000ff0f100221 */ /* 0x000fc80000010100 */
[----:B------:R-:W-:-:S04]  /*2490*/  @P0 FFMA R16, R15, R16, R12 ;  /* 0x000000100f100223 */ /* 0x000fc8000000000c */
[----:B------:R-:W-:-:S04]  /*24a0*/  @P0 FFMA R16, R16, R17, R15 ;  /* 0x0000001110100223 */ /* 0x000fc8000000000f */
[----:B------:R-:W-:-:S07]  /*24b0*/  @P0 FMUL.FTZ R11, R16, 2.3283064365386962891e-10 ;  /* 0x2f800000100b0820 */ /* 0x000fce0000410000 */
.L_x_38:
[----:B------:R-:W-:Y:S01]  /*24c0*/  IMAD.MOV.U32 R12, RZ, RZ, R11 ;  /* 0x000000ffff0c7224 */ /* 0x000fe200078e000b */
[----:B------:R-:W-:Y:S01]  /*24d0*/  MOV R10, R19 ;  /* 0x00000013000a7202 */ /* 0x000fe20000000f00 */
[----:B------:R-:W-:-:S04]  /*24e0*/  IMAD.MOV.U32 R11, RZ, RZ, 0x0 ;  /* 0x00000000ff0b7424 */ /* 0x000fc800078e00ff */
[----:B------:R-:W-:Y:S05]  /*24f0*/  RET.REL.NODEC R10 `(_Z11copy_unrollPfS_) ;  /* 0xffffffd80ac07950 */ /* 0x000fea0003c3ffff */
.L_x_39:
[----:B------:R-:W-:-:S00]  /*2500*/  BRA `(.L_x_39) ;  /* 0xfffffffc00fc7947 */ /* 0x000fc0000383ffff */
[----:B------:R-:W-:-:S00]  /*2510*/  NOP ;  /* 0x0000000000007918 */ /* 0x000fc00000000000 */
        /* <DEDUP_REMOVED lines=14> */
.L_x_40:


//--------------------- .nv.global.init           --------------------------
	.section	.nv.global.init,"aw",@progbits
	.align	4
.nv.global.init:
	.type		__cudart_i2opi_f,@object
	.size		__cudart_i2opi_f,(.L_0 - __cudart_i2opi_f)
__cudart_i2opi_f:
        /*0000*/ 	.byte	0x41, 0x90, 0x43, 0x3c, 0x99, 0x95, 0x62, 0xdb, 0xc0, 0xdd, 0x34, 0xf5, 0xd1, 0x57, 0x27, 0xfc
        /*0010*/ 	.byte	0x29, 0x15, 0x44, 0x4e, 0x6e, 0x83, 0xf9, 0xa2
.L_0:


//--------------------- .nv.shared.reserved.0     --------------------------
	.section	.nv.shared.reserved.0,"aw",@nobits
	.weak		__nv_reservedSMEM_offset_0_alias
	.size		__nv_reservedSMEM_offset_0_alias, 0, 64
	.other		__nv_reservedSMEM_offset_0_alias,@"STO_CUDA_RESERVED_SHARED STV_DEFAULT"
__nv_reservedSMEM_offset_0_alias:
	.zero		0
	.zero		64


//--------------------- .nv.constant0._Z11copy_unrollPfS_ --------------------------
	.section	.nv.constant0._Z11copy_unrollPfS_,"a",@progbits
	.sectionflags	@""
	.align	4
.nv.constant0._Z11copy_unrollPfS_:
	.zero		912


//--------------------- SYMBOLS --------------------------

	.type		.nv.reservedSmem.offset0,@object
	.size		.nv.reservedSmem.offset0,0x4
